	.target	sm_100a

	.elftype	@"ET_EXEC"


//--------------------- .note.nv.tkinfo           --------------------------
	.section	.note.nv.tkinfo,"",@"SHT_NOTE"
	.sectionflags	@"SHF_NOTE_NV_TKINFO"
	.tkinfo
        /*0018*/ 	.word	0x00000002
        /*0030*/ 	.string	""
        /*0030*/ 	.string	"ptxas"
        /*0030*/ 	.string	"Cuda compilation tools, release 13.0, V13.0.88"
        /*0030*/ 	.string	"Build cuda_13.0.r13.0/compiler.36424714_0"
        /*0030*/ 	.string	"-arch sm_100a -m 64 "



//--------------------- .note.nv.cuinfo           --------------------------
	.section	.note.nv.cuinfo,"",@"SHT_NOTE"
	.sectionflags	@"SHF_NOTE_NV_CUINFO"
        /*0018*/ 	.short	0x0002
        /*001a*/ 	.short	0x0064
        /*001c*/ 	.short	0x0082
	.zero		2


//--------------------- .nv.info                  --------------------------
	.section	.nv.info,"",@"SHT_CUDA_INFO"
	.align	4


	//----- nvinfo : EIATTR_REGCOUNT
	.align		4
        /*0000*/ 	.byte	0x04, 0x2f
        /*0002*/ 	.short	(.L_20 - .L_19)
	.align		4
.L_19:
        /*0004*/ 	.word	index@(_ZN7cutlass13device_kernelINS_4gemm6kernel13GemmUniversalIN4cute5tupleIJiiiiEEENS1_10collective13CollectiveMmaINS1_35MainloopSm100TmaUmmaWarpSpecializedILi5ELi2ELi2ENS5_IJNS4_1CILi1EEESB_SB_EEEEENS5_IJNSA_ILi128EEENSA_ILi256EEENSA_ILi64EEEEEENS_12float_e5m2_tENS5_IJlSB_lEEESI_SJ_NS4_8TiledMMAINS4_8MMA_AtomIJNS4_10MMA_TraitsINS4_19SM100_MMA_F8F6F4_SSEJSI_SI_fSE_SF_NS4_17integral_constantINS4_4UMMA5MajorELSQ_0EEESR_NSO_INSP_7ScaleInELSS_0EEEST_EEEEEENS4_6LayoutISC_NS5_IJNSA_ILi0EEESX_SX_EEEEENS5_IJNS4_10UnderscoreES10_S10_EEEEENS4_13SM90_TMA_LOADENS4_14ComposedLayoutINS4_7SwizzleILi2ELi4ELi3EEENS4_18smem_ptr_flag_bitsILi8EEENSW_INS5_IJNSA_ILi8EEESG_EEENS5_IJSG_SB_EEEEEEEvNS4_8identityES13_S1D_vS1E_EENS_8epilogue10collective18CollectiveEpilogueINS1G_23Sm100TmaWarpSpecializedILi4ELi2ELi64ELb0ELb0EEEJSH_NS5_IJNSW_ISE_SB_EENSW_ISG_SB_EEEEESI_SJ_SI_SJ_NS1G_6fusion15FusionCallbacksIS1K_NS1O_17LinearCombinationISI_fSI_fLNS_15FloatRoundStyleE2EEESH_S1N_JEEENS4_5SM1004TMEM4LOAD26SM100_TMEM_LOAD_32dp32b64xES13_S1D_NS4_39AutoVectorizingCopyWithAssumedAlignmentILi128EEENS4_14SM90_TMA_STOREES1D_S1Z_S1Z_EEEvvEEEEvNT_6ParamsE)
        /*0008*/ 	.word	0x000000e0


	//----- nvinfo : EIATTR_FRAME_SIZE
	.align		4
.L_20:
        /*000c*/ 	.byte	0x04, 0x11
        /*000e*/ 	.short	(.L_22 - .L_21)
	.align		4
.L_21:
        /*0010*/ 	.word	index@($__internal_2_$__cuda_sm10x_tcgen05_guardrail_trap_unallocated_columns_being_dealloced)
        /*0014*/ 	.word	0x00000000


	//----- nvinfo : EIATTR_FRAME_SIZE
	.align		4
.L_22:
        /*0018*/ 	.byte	0x04, 0x11
        /*001a*/ 	.short	(.L_24 - .L_23)
	.align		4
.L_23:
        /*001c*/ 	.word	index@($__internal_1_$__cuda_sm10x_tcgen05_guardrail_trap_phase_invalid_during_alloc)
        /*0020*/ 	.word	0x00000000


	//----- nvinfo : EIATTR_FRAME_SIZE
	.align		4
.L_24:
        /*0024*/ 	.byte	0x04, 0x11
        /*0026*/ 	.short	(.L_26 - .L_25)
	.align		4
.L_25:
        /*0028*/ 	.word	index@($__internal_0_$__cuda_sm10x_tcgen05_guardrail_trap_col_being_dealloced_not_returned_by_alloc)
        /*002c*/ 	.word	0x00000000


	//----- nvinfo : EIATTR_FRAME_SIZE
	.align		4
.L_26:
        /*0030*/ 	.byte	0x04, 0x11
        /*0032*/ 	.short	(.L_28 - .L_27)
	.align		4
.L_27:
        /*0034*/ 	.word	index@(_ZN7cutlass13device_kernelINS_4gemm6kernel13GemmUniversalIN4cute5tupleIJiiiiEEENS1_10collective13CollectiveMmaINS1_35MainloopSm100TmaUmmaWarpSpecializedILi5ELi2ELi2ENS5_IJNS4_1CILi1EEESB_SB_EEEEENS5_IJNSA_ILi128EEENSA_ILi256EEENSA_ILi64EEEEEENS_12float_e5m2_tENS5_IJlSB_lEEESI_SJ_NS4_8TiledMMAINS4_8MMA_AtomIJNS4_10MMA_TraitsINS4_19SM100_MMA_F8F6F4_SSEJSI_SI_fSE_SF_NS4_17integral_constantINS4_4UMMA5MajorELSQ_0EEESR_NSO_INSP_7ScaleInELSS_0EEEST_EEEEEENS4_6LayoutISC_NS5_IJNSA_ILi0EEESX_SX_EEEEENS5_IJNS4_10UnderscoreES10_S10_EEEEENS4_13SM90_TMA_LOADENS4_14ComposedLayoutINS4_7SwizzleILi2ELi4ELi3EEENS4_18smem_ptr_flag_bitsILi8EEENSW_INS5_IJNSA_ILi8EEESG_EEENS5_IJSG_SB_EEEEEEEvNS4_8identityES13_S1D_vS1E_EENS_8epilogue10collective18CollectiveEpilogueINS1G_23Sm100TmaWarpSpecializedILi4ELi2ELi64ELb0ELb0EEEJSH_NS5_IJNSW_ISE_SB_EENSW_ISG_SB_EEEEESI_SJ_SI_SJ_NS1G_6fusion15FusionCallbacksIS1K_NS1O_17LinearCombinationISI_fSI_fLNS_15FloatRoundStyleE2EEESH_S1N_JEEENS4_5SM1004TMEM4LOAD26SM100_TMEM_LOAD_32dp32b64xES13_S1D_NS4_39AutoVectorizingCopyWithAssumedAlignmentILi128EEENS4_14SM90_TMA_STOREES1D_S1Z_S1Z_EEEvvEEEEvNT_6ParamsE)
        /*0038*/ 	.word	0x00000000


	//----- nvinfo : EIATTR_MIN_STACK_SIZE
	.align		4
.L_28:
        /*003c*/ 	.byte	0x04, 0x12
        /*003e*/ 	.short	(.L_30 - .L_29)
	.align		4
.L_29:
        /*0040*/ 	.word	index@(_ZN7cutlass13device_kernelINS_4gemm6kernel13GemmUniversalIN4cute5tupleIJiiiiEEENS1_10collective13CollectiveMmaINS1_35MainloopSm100TmaUmmaWarpSpecializedILi5ELi2ELi2ENS5_IJNS4_1CILi1EEESB_SB_EEEEENS5_IJNSA_ILi128EEENSA_ILi256EEENSA_ILi64EEEEEENS_12float_e5m2_tENS5_IJlSB_lEEESI_SJ_NS4_8TiledMMAINS4_8MMA_AtomIJNS4_10MMA_TraitsINS4_19SM100_MMA_F8F6F4_SSEJSI_SI_fSE_SF_NS4_17integral_constantINS4_4UMMA5MajorELSQ_0EEESR_NSO_INSP_7ScaleInELSS_0EEEST_EEEEEENS4_6LayoutISC_NS5_IJNSA_ILi0EEESX_SX_EEEEENS5_IJNS4_10UnderscoreES10_S10_EEEEENS4_13SM90_TMA_LOADENS4_14ComposedLayoutINS4_7SwizzleILi2ELi4ELi3EEENS4_18smem_ptr_flag_bitsILi8EEENSW_INS5_IJNSA_ILi8EEESG_EEENS5_IJSG_SB_EEEEEEEvNS4_8identityES13_S1D_vS1E_EENS_8epilogue10collective18CollectiveEpilogueINS1G_23Sm100TmaWarpSpecializedILi4ELi2ELi64ELb0ELb0EEEJSH_NS5_IJNSW_ISE_SB_EENSW_ISG_SB_EEEEESI_SJ_SI_SJ_NS1G_6fusion15FusionCallbacksIS1K_NS1O_17LinearCombinationISI_fSI_fLNS_15FloatRoundStyleE2EEESH_S1N_JEEENS4_5SM1004TMEM4LOAD26SM100_TMEM_LOAD_32dp32b64xES13_S1D_NS4_39AutoVectorizingCopyWithAssumedAlignmentILi128EEENS4_14SM90_TMA_STOREES1D_S1Z_S1Z_EEEvvEEEEvNT_6ParamsE)
        /*0044*/ 	.word	0x00000000
.L_30:


//--------------------- .nv.compat                --------------------------
	.section	.nv.compat,"",@"SHT_CUDA_COMPAT_INFO"
	.align	4
        /*0000*/ 	.byte	0x02, 0x09, 0x01, 0x00, 0x02, 0x02, 0x02, 0x00, 0x02, 0x05, 0x05, 0x00, 0x03, 0x07, 0x01, 0x01
        /*0010*/ 	.byte	0x02, 0x03, 0x01, 0x00, 0x02, 0x06, 0x01, 0x00, 0x04, 0x0b, 0x08, 0x00, 0x09, 0x00, 0x00, 0x00
        /*0020*/ 	.byte	0x00, 0x00, 0x00, 0x00


//--------------------- .nv.info._ZN7cutlass13device_kernelINS_4gemm6kernel13GemmUniversalIN4cute5tupleIJiiiiEEENS1_10collective13CollectiveMmaINS1_35MainloopSm100TmaUmmaWarpSpecializedILi5ELi2ELi2ENS5_IJNS4_1CILi1EEESB_SB_EEEEENS5_IJNSA_ILi128EEENSA_ILi256EEENSA_ILi64EEEEEENS_12float_e5m2_tENS5_IJlSB_lEEESI_SJ_NS4_8TiledMMAINS4_8MMA_AtomIJNS4_10MMA_TraitsINS4_19SM100_MMA_F8F6F4_SSEJSI_SI_fSE_SF_NS4_17integral_constantINS4_4UMMA5MajorELSQ_0EEESR_NSO_INSP_7ScaleInELSS_0EEEST_EEEEEENS4_6LayoutISC_NS5_IJNSA_ILi0EEESX_SX_EEEEENS5_IJNS4_10UnderscoreES10_S10_EEEEENS4_13SM90_TMA_LOADENS4_14ComposedLayoutINS4_7SwizzleILi2ELi4ELi3EEENS4_18smem_ptr_flag_bitsILi8EEENSW_INS5_IJNSA_ILi8EEESG_EEENS5_IJSG_SB_EEEEEEEvNS4_8identityES13_S1D_vS1E_EENS_8epilogue10collective18CollectiveEpilogueINS1G_23Sm100TmaWarpSpecializedILi4ELi2ELi64ELb0ELb0EEEJSH_NS5_IJNSW_ISE_SB_EENSW_ISG_SB_EEEEESI_SJ_SI_SJ_NS1G_6fusion15FusionCallbacksIS1K_NS1O_17LinearCombinationISI_fSI_fLNS_15FloatRoundStyleE2EEESH_S1N_JEEENS4_5SM1004TMEM4LOAD26SM100_TMEM_LOAD_32dp32b64xES13_S1D_NS4_39AutoVectorizingCopyWithAssumedAlignmentILi128EEENS4_14SM90_TMA_STOREES1D_S1Z_S1Z_EEEvvEEEEvNT_6ParamsE --------------------------
	.section	.nv.info._ZN7cutlass13device_kernelINS_4gemm6kernel13GemmUniversalIN4cute5tupleIJiiiiEEENS1_10collective13CollectiveMmaINS1_35MainloopSm100TmaUmmaWarpSpecializedILi5ELi2ELi2ENS5_IJNS4_1CILi1EEESB_SB_EEEEENS5_IJNSA_ILi128EEENSA_ILi256EEENSA_ILi64EEEEEENS_12float_e5m2_tENS5_IJlSB_lEEESI_SJ_NS4_8TiledMMAINS4_8MMA_AtomIJNS4_10MMA_TraitsINS4_19SM100_MMA_F8F6F4_SSEJSI_SI_fSE_SF_NS4_17integral_constantINS4_4UMMA5MajorELSQ_0EEESR_NSO_INSP_7ScaleInELSS_0EEEST_EEEEEENS4_6LayoutISC_NS5_IJNSA_ILi0EEESX_SX_EEEEENS5_IJNS4_10UnderscoreES10_S10_EEEEENS4_13SM90_TMA_LOADENS4_14ComposedLayoutINS4_7SwizzleILi2ELi4ELi3EEENS4_18smem_ptr_flag_bitsILi8EEENSW_INS5_IJNSA_ILi8EEESG_EEENS5_IJSG_SB_EEEEEEEvNS4_8identityES13_S1D_vS1E_EENS_8epilogue10collective18CollectiveEpilogueINS1G_23Sm100TmaWarpSpecializedILi4ELi2ELi64ELb0ELb0EEEJSH_NS5_IJNSW_ISE_SB_EENSW_ISG_SB_EEEEESI_SJ_SI_SJ_NS1G_6fusion15FusionCallbacksIS1K_NS1O_17LinearCombinationISI_fSI_fLNS_15FloatRoundStyleE2EEESH_S1N_JEEENS4_5SM1004TMEM4LOAD26SM100_TMEM_LOAD_32dp32b64xES13_S1D_NS4_39AutoVectorizingCopyWithAssumedAlignmentILi128EEENS4_14SM90_TMA_STOREES1D_S1Z_S1Z_EEEvvEEEEvNT_6ParamsE,"",@"SHT_CUDA_INFO"
	.sectionflags	@""
	.align	4


	//----- nvinfo : EIATTR_CUDA_API_VERSION
	.align		4
        /*0000*/ 	.byte	0x04, 0x37
        /*0002*/ 	.short	(.L_32 - .L_31)
.L_31:
        /*0004*/ 	.word	0x00000082


	//----- nvinfo : EIATTR_KPARAM_INFO
	.align		4
.L_32:
        /*0008*/ 	.byte	0x04, 0x17
        /*000a*/ 	.short	(.L_34 - .L_33)
.L_33:
        /*000c*/ 	.word	0x00000000
        /*0010*/ 	.short	0x0000
        /*0012*/ 	.short	0x0000
        /*0014*/ 	.byte	0x00, 0xf0, 0x01, 0x20


	//----- nvinfo : EIATTR_AT_ENTRY_FRAGMENTS
	.align		4
.L_34:
        /*0018*/ 	.byte	0x04, 0x4f
        /*001a*/ 	.short	(.L_36 - .L_35)


	//   ....[0]....
.L_35:
        /*001c*/ 	.word	0x00000006


	//----- nvinfo : EIATTR_RESERVED_SMEM_USED
	.align		4
.L_36:
        /*0020*/ 	.byte	0x01, 0x41
	.zero		2


	//----- nvinfo : EIATTR_SPARSE_MMA_MASK
	.align		4
        /*0024*/ 	.byte	0x03, 0x50
        /*0026*/ 	.short	0x0000


	//----- nvinfo : EIATTR_TCGEN05_1CTA_USED
	.align		4
        /*0028*/ 	.byte	0x01, 0x51
	.zero		2


	//----- nvinfo : EIATTR_MAXREG_COUNT
	.align		4
        /*002c*/ 	.byte	0x03, 0x1b
        /*002e*/ 	.short	0x00ff


	//----- nvinfo : EIATTR_NUM_BARRIERS
	.align		4
        /*0030*/ 	.byte	0x02, 0x4c
        /*0032*/ 	.byte	0x07
	.zero		1


	//----- nvinfo : EIATTR_EXTERNS
	.align		4
        /*0034*/ 	.byte	0x04, 0x0f
        /*0036*/ 	.short	(.L_38 - .L_37)


	//   ....[0]....
	.align		4
.L_37:
        /*0038*/ 	.word	index@(__assertfail)


	//----- nvinfo : EIATTR_MERCURY_ISA_VERSION
	.align		4
.L_38:
        /*003c*/ 	.byte	0x03, 0x5f
        /*003e*/ 	.short	0x0101


	//----- nvinfo : EIATTR_INT_WARP_WIDE_INSTR_OFFSETS
	.align		4
        /*0040*/ 	.byte	0x04, 0x31
        /*0042*/ 	.short	(.L_40 - .L_39)


	//   ....[0]....
.L_39:
        /*0044*/ 	.word	0x00001dc0


	//   ....[1]....
        /*0048*/ 	.word	0x000036a0


	//   ....[2]....
        /*004c*/ 	.word	0x000036c0


	//   ....[3]....
        /*0050*/ 	.word	0x000036f0


	//   ....[4]....
        /*0054*/ 	.word	0x00004030


	//   ....[5]....
        /*0058*/ 	.word	0x000040a0


	//   ....[6]....
        /*005c*/ 	.word	0x00004180


	//   ....[7]....
        /*0060*/ 	.word	0x00004200


	//   ....[8]....
        /*0064*/ 	.word	0x00004310


	//   ....[9]....
        /*0068*/ 	.word	0x000043a0


	//   ....[10]....
        /*006c*/ 	.word	0x00004580


	//   ....[11]....
        /*0070*/ 	.word	0x000046e0


	//----- nvinfo : EIATTR_COOP_GROUP_MASK_REGIDS
	.align		4
.L_40:
        /*0074*/ 	.byte	0x04, 0x29
        /*0076*/ 	.short	(.L_42 - .L_41)


	//   ....[0]....
.L_41:
        /*0078*/ 	.word	0xffffffff


	//   ....[1]....
        /*007c*/ 	.word	0xffffffff


	//   ....[2]....
        /*0080*/ 	.word	0xffffffff


	//   ....[3]....
        /*0084*/ 	.word	0xffffffff


	//   ....[4]....
        /*0088*/ 	.word	0xffffffff


	//   ....[5]....
        /*008c*/ 	.word	0xffffffff


	//   ....[6]....
        /*0090*/ 	.word	0xffffffff


	//   ....[7]....
        /*0094*/ 	.word	0xffffffff


	//   ....[8]....
        /*0098*/ 	.word	0xffffffff


	//   ....[9]....
        /*009c*/ 	.word	0xffffffff


	//   ....[10]....
        /*00a0*/ 	.word	0xffffffff


	//   ....[11]....
        /*00a4*/ 	.word	0xffffffff


	//   ....[12]....
        /*00a8*/ 	.word	0xffffffff


	//----- nvinfo : EIATTR_COOP_GROUP_INSTR_OFFSETS
	.align		4
.L_42:
        /*00ac*/ 	.byte	0x04, 0x28
        /*00ae*/ 	.short	(.L_44 - .L_43)


	//   ....[0]....
.L_43:
        /*00b0*/ 	.word	0x00000090


	//   ....[1]....
        /*00b4*/ 	.word	0x000004d0


	//   ....[2]....
        /*00b8*/ 	.word	0x00000660


	//   ....[3]....
        /*00bc*/ 	.word	0x00000800


	//   ....[4]....
        /*00c0*/ 	.word	0x00000900


	//   ....[5]....
        /*00c4*/ 	.word	0x00000a70


	//   ....[6]....
        /*00c8*/ 	.word	0x00000bd0


	//   ....[7]....
        /*00cc*/ 	.word	0x00001ca0


	//   ....[8]....
        /*00d0*/ 	.word	0x00002b10


	//   ....[9]....
        /*00d4*/ 	.word	0x00002d20


	//   ....[10]....
        /*00d8*/ 	.word	0x00002d50


	//   ....[11]....
        /*00dc*/ 	.word	0x00003580


	//   ....[12]....
        /*00e0*/ 	.word	0x000037b0


	//----- nvinfo : EIATTR_VRC_CTA_INIT_COUNT
	.align		4
.L_44:
        /*00e4*/ 	.byte	0x02, 0x4a
        /*00e6*/ 	.byte	0x80
	.zero		1


	//----- nvinfo : EIATTR_SYSCALL_OFFSETS
	.align		4
        /*00e8*/ 	.byte	0x04, 0x46
        /*00ea*/ 	.short	(.L_46 - .L_45)


	//   ....[0]....
.L_45:
        /*00ec*/ 	.word	0x00005150


	//   ....[1]....
        /*00f0*/ 	.word	0x00005290


	//   ....[2]....
        /*00f4*/ 	.word	0x00005af0


	//   ....[3]....
        /*00f8*/ 	.word	0x00007110


	//   ....[4]....
        /*00fc*/ 	.word	0x000086c0


	//   ....[5]....
        /*0100*/ 	.word	0x00009c90


	//----- nvinfo : EIATTR_MBARRIER_INSTR_OFFSETS
	.align		4
.L_46:
        /*0104*/ 	.byte	0x04, 0x39
        /*0106*/ 	.short	(.L_48 - .L_47)


	//   ....[0]....
.L_47:
        /*0108*/ 	.word	0x000005b0
        /*010c*/ 	.word	0x000000ff
        /*0110*/ 	.word	0x00000000
        /*0114*/ 	.short	0x0100
        /*0116*/ 	.byte	0x05
	.zero		1


	//   ....[1]....
        /*0118*/ 	.word	0x000005c0
        /*011c*/ 	.word	0x000000ff
        /*0120*/ 	.word	0x00000028
        /*0124*/ 	.short	0x0100
        /*0126*/ 	.byte	0x05
	.zero		1


	//   ....[2]....
        /*0128*/ 	.word	0x000005d0
        /*012c*/ 	.word	0x000000ff
        /*0130*/ 	.word	0x00000008
        /*0134*/ 	.short	0x0100
        /*0136*/ 	.byte	0x05
	.zero		1


	//   ....[3]....
        /*0138*/ 	.word	0x000005e0
        /*013c*/ 	.word	0x000000ff
        /*0140*/ 	.word	0x00000030
        /*0144*/ 	.short	0x0100
        /*0146*/ 	.byte	0x05
	.zero		1


	//   ....[4]....
        /*0148*/ 	.word	0x000005f0
        /*014c*/ 	.word	0x000000ff
        /*0150*/ 	.word	0x00000010
        /*0154*/ 	.short	0x0100
        /*0156*/ 	.byte	0x05
	.zero		1


	//   ....[5]....
        /*0158*/ 	.word	0x00000600
        /*015c*/ 	.word	0x000000ff
        /*0160*/ 	.word	0x00000038
        /*0164*/ 	.short	0x0100
        /*0166*/ 	.byte	0x05
	.zero		1


	//   ....[6]....
        /*0168*/ 	.word	0x00000610
        /*016c*/ 	.word	0x000000ff
        /*0170*/ 	.word	0x00000018
        /*0174*/ 	.short	0x0100
        /*0176*/ 	.byte	0x05
	.zero		1


	//   ....[7]....
        /*0178*/ 	.word	0x00000620
        /*017c*/ 	.word	0x000000ff
        /*0180*/ 	.word	0x00000040
        /*0184*/ 	.short	0x0100
        /*0186*/ 	.byte	0x05
	.zero		1


	//   ....[8]....
        /*0188*/ 	.word	0x00000630
        /*018c*/ 	.word	0x000000ff
        /*0190*/ 	.word	0x00000020
        /*0194*/ 	.short	0x0100
        /*0196*/ 	.byte	0x05
	.zero		1


	//   ....[9]....
        /*0198*/ 	.word	0x00000640
        /*019c*/ 	.word	0x000000ff
        /*01a0*/ 	.word	0x00000048
        /*01a4*/ 	.short	0x0100
        /*01a6*/ 	.byte	0x05
	.zero		1


	//   ....[10]....
        /*01a8*/ 	.word	0x00000770
        /*01ac*/ 	.word	0x000000ff
        /*01b0*/ 	.word	0x00000050
        /*01b4*/ 	.short	0x0100
        /*01b6*/ 	.byte	0x07
	.zero		1


	//   ....[11]....
        /*01b8*/ 	.word	0x00000780
        /*01bc*/ 	.word	0x000000ff
        /*01c0*/ 	.word	0x00000070
        /*01c4*/ 	.short	0x0100
        /*01c6*/ 	.byte	0x07
	.zero		1


	//   ....[12]....
        /*01c8*/ 	.word	0x00000790
        /*01cc*/ 	.word	0x000000ff
        /*01d0*/ 	.word	0x00000058
        /*01d4*/ 	.short	0x0100
        /*01d6*/ 	.byte	0x07
	.zero		1


	//   ....[13]....
        /*01d8*/ 	.word	0x000007a0
        /*01dc*/ 	.word	0x000000ff
        /*01e0*/ 	.word	0x00000078
        /*01e4*/ 	.short	0x0100
        /*01e6*/ 	.byte	0x07
	.zero		1


	//   ....[14]....
        /*01e8*/ 	.word	0x000007b0
        /*01ec*/ 	.word	0x000000ff
        /*01f0*/ 	.word	0x00000060
        /*01f4*/ 	.short	0x0100
        /*01f6*/ 	.byte	0x07
	.zero		1


	//   ....[15]....
        /*01f8*/ 	.word	0x000007c0
        /*01fc*/ 	.word	0x000000ff
        /*0200*/ 	.word	0x00000080
        /*0204*/ 	.short	0x0100
        /*0206*/ 	.byte	0x07
	.zero		1


	//   ....[16]....
        /*0208*/ 	.word	0x000007d0
        /*020c*/ 	.word	0x000000ff
        /*0210*/ 	.word	0x00000068
        /*0214*/ 	.short	0x0100
        /*0216*/ 	.byte	0x07
	.zero		1


	//   ....[17]....
        /*0218*/ 	.word	0x000007e0
        /*021c*/ 	.word	0x000000ff
        /*0220*/ 	.word	0x00000088
        /*0224*/ 	.short	0x0100
        /*0226*/ 	.byte	0x07
	.zero		1


	//   ....[18]....
        /*0228*/ 	.word	0x000008d0
        /*022c*/ 	.word	0x000000ff
        /*0230*/ 	.word	0x00000090
        /*0234*/ 	.short	0x0100
        /*0236*/ 	.byte	0x05
	.zero		1


	//   ....[19]....
        /*0238*/ 	.word	0x000008e0
        /*023c*/ 	.word	0x000000ff
        /*0240*/ 	.word	0x00000098
        /*0244*/ 	.short	0x0100
        /*0246*/ 	.byte	0x05
	.zero		1


	//   ....[20]....
        /*0248*/ 	.word	0x00000a20
        /*024c*/ 	.word	0x000000ff
        /*0250*/ 	.word	0x000000a0
        /*0254*/ 	.short	0x0100
        /*0256*/ 	.byte	0x05
	.zero		1


	//   ....[21]....
        /*0258*/ 	.word	0x00000a30
        /*025c*/ 	.word	0x000000ff
        /*0260*/ 	.word	0x000000b0
        /*0264*/ 	.short	0x0100
        /*0266*/ 	.byte	0x05
	.zero		1


	//   ....[22]....
        /*0268*/ 	.word	0x00000a40
        /*026c*/ 	.word	0x000000ff
        /*0270*/ 	.word	0x000000a8
        /*0274*/ 	.short	0x0100
        /*0276*/ 	.byte	0x05
	.zero		1


	//   ....[23]....
        /*0278*/ 	.word	0x00000a50
        /*027c*/ 	.word	0x000000ff
        /*0280*/ 	.word	0x000000b8
        /*0284*/ 	.short	0x0100
        /*0286*/ 	.byte	0x05
	.zero		1


	//   ....[24]....
        /*0288*/ 	.word	0x00000b80
        /*028c*/ 	.word	0x000000ff
        /*0290*/ 	.word	0x000000c0
        /*0294*/ 	.short	0x0100
        /*0296*/ 	.byte	0x07
	.zero		1


	//   ....[25]....
        /*0298*/ 	.word	0x00000b90
        /*029c*/ 	.word	0x000000ff
        /*02a0*/ 	.word	0x000000d0
        /*02a4*/ 	.short	0x0100
        /*02a6*/ 	.byte	0x07
	.zero		1


	//   ....[26]....
        /*02a8*/ 	.word	0x00000ba0
        /*02ac*/ 	.word	0x000000ff
        /*02b0*/ 	.word	0x000000c8
        /*02b4*/ 	.short	0x0100
        /*02b6*/ 	.byte	0x07
	.zero		1


	//   ....[27]....
        /*02b8*/ 	.word	0x00000bb0
        /*02bc*/ 	.word	0x000000ff
        /*02c0*/ 	.word	0x000000d8
        /*02c4*/ 	.short	0x0100
        /*02c6*/ 	.byte	0x07
	.zero		1


	//   ....[28]....
        /*02c8*/ 	.word	0x00000ca0
        /*02cc*/ 	.word	0x000000ff
        /*02d0*/ 	.word	0x000000e0
        /*02d4*/ 	.short	0x0100
        /*02d6*/ 	.byte	0x05
	.zero		1


	//   ....[29]....
        /*02d8*/ 	.word	0x00000cb0
        /*02dc*/ 	.word	0x000000ff
        /*02e0*/ 	.word	0x000000f0
        /*02e4*/ 	.short	0x0100
        /*02e6*/ 	.byte	0x05
	.zero		1


	//   ....[30]....
        /*02e8*/ 	.word	0x00000cc0
        /*02ec*/ 	.word	0x000000ff
        /*02f0*/ 	.word	0x000000e8
        /*02f4*/ 	.short	0x0100
        /*02f6*/ 	.byte	0x05
	.zero		1


	//   ....[31]....
        /*02f8*/ 	.word	0x00000cd0
        /*02fc*/ 	.word	0x000000ff
        /*0300*/ 	.word	0x000000f8
        /*0304*/ 	.short	0x0100
        /*0306*/ 	.byte	0x05
	.zero		1


	//   ....[32]....
        /*0308*/ 	.word	0x000015a0
        /*030c*/ 	.word	0x00000003
        /*0310*/ 	.word	0x000000f0
        /*0314*/ 	.short	0x010a
        /*0316*/ 	.byte	0xff
	.zero		1


	//   ....[33]....
        /*0318*/ 	.word	0x000015d0
        /*031c*/ 	.word	0x00000003
        /*0320*/ 	.word	0x000000e0
        /*0324*/ 	.short	0x0101
        /*0326*/ 	.byte	0xff
	.zero		1


	//   ....[34]....
        /*0328*/ 	.word	0x000016a0
        /*032c*/ 	.word	0x000000ff
        /*0330*/ 	.word	0x00000028
        /*0334*/ 	.short	0x010a
        /*0336*/ 	.byte	0x08
	.zero		1


	//   ....[35]....
        /*0338*/ 	.word	0x00001740
        /*033c*/ 	.word	0x000000ff
        /*0340*/ 	.word	0x00000028
        /*0344*/ 	.short	0x010a
        /*0346*/ 	.byte	0x21
	.zero		1


	//   ....[36]....
        /*0348*/ 	.word	0x00001890
        /*034c*/ 	.word	0x000000ff
        /*0350*/ 	.word	0x00000028
        /*0354*/ 	.short	0x010a
        /*0356*/ 	.byte	0x08
	.zero		1


	//   ....[37]....
        /*0358*/ 	.word	0x000019a0
        /*035c*/ 	.word	0x000000ff
        /*0360*/ 	.word	0x00000098
        /*0364*/ 	.short	0x0101
        /*0366*/ 	.byte	0x04
	.zero		1


	//   ....[38]....
        /*0368*/ 	.word	0x000019c0
        /*036c*/ 	.word	0x000000ff
        /*0370*/ 	.word	0x00000028
        /*0374*/ 	.short	0x010a
        /*0376*/ 	.byte	0x08
	.zero		1


	//   ....[39]....
        /*0378*/ 	.word	0x00001a40
        /*037c*/ 	.word	0x000000ff
        /*0380*/ 	.word	0x00000028
        /*0384*/ 	.short	0x010a
        /*0386*/ 	.byte	0x11
	.zero		1


	//   ....[40]....
        /*0388*/ 	.word	0x00001b90
        /*038c*/ 	.word	0x000000ff
        /*0390*/ 	.word	0x00000028
        /*0394*/ 	.short	0x010a
        /*0396*/ 	.byte	0x08
	.zero		1


	//   ....[41]....
        /*0398*/ 	.word	0x00001cd0
        /*039c*/ 	.word	0x00000002
        /*03a0*/ 	.word	0x000000a0
        /*03a4*/ 	.short	0x010a
        /*03a6*/ 	.byte	0xff
	.zero		1


	//   ....[42]....
        /*03a8*/ 	.word	0x00001d90
        /*03ac*/ 	.word	0x00000002
        /*03b0*/ 	.word	0x00000000
        /*03b4*/ 	.short	0x0101
        /*03b6*/ 	.byte	0xff
	.zero		1


	//   ....[43]....
        /*03b8*/ 	.word	0x000022f0
        /*03bc*/ 	.word	0x000000ff
        /*03c0*/ 	.word	0x00000000
        /*03c4*/ 	.short	0x010a
        /*03c6*/ 	.byte	0x05
	.zero		1


	//   ....[44]....
        /*03c8*/ 	.word	0x00002380
        /*03cc*/ 	.word	0x000000ff
        /*03d0*/ 	.word	0x00000000
        /*03d4*/ 	.short	0x010a
        /*03d6*/ 	.byte	0x05
	.zero		1


	//   ....[45]....
        /*03d8*/ 	.word	0x00002410
        /*03dc*/ 	.word	0x000000ff
        /*03e0*/ 	.word	0x00000000
        /*03e4*/ 	.short	0x010a
        /*03e6*/ 	.byte	0x05
	.zero		1


	//   ....[46]....
        /*03e8*/ 	.word	0x000024a0
        /*03ec*/ 	.word	0x000000ff
        /*03f0*/ 	.word	0x00000000
        /*03f4*/ 	.short	0x010a
        /*03f6*/ 	.byte	0x05
	.zero		1


	//   ....[47]....
        /*03f8*/ 	.word	0x00002540
        /*03fc*/ 	.word	0x00000000
        /*0400*/ 	.word	0x00000000
        /*0404*/ 	.short	0x010a
        /*0406*/ 	.byte	0xff
	.zero		1


	//   ....[48]....
        /*0408*/ 	.word	0x00002660
        /*040c*/ 	.word	0x00000000
        /*0410*/ 	.word	0x000000e0
        /*0414*/ 	.short	0x010a
        /*0416*/ 	.byte	0xff
	.zero		1


	//   ....[49]....
        /*0418*/ 	.word	0x000026c0
        /*041c*/ 	.word	0x00000004
        /*0420*/ 	.word	0x00000000
        /*0424*/ 	.short	0x0101
        /*0426*/ 	.byte	0xff
	.zero		1


	//   ....[50]....
        /*0428*/ 	.word	0x000026e0
        /*042c*/ 	.word	0x000000ff
        /*0430*/ 	.word	0x000000b0
        /*0434*/ 	.short	0x010a
        /*0436*/ 	.byte	0x05
	.zero		1


	//   ....[51]....
        /*0438*/ 	.word	0x00002800
        /*043c*/ 	.word	0x00000000
        /*0440*/ 	.word	0x000000a0
        /*0444*/ 	.short	0x010a
        /*0446*/ 	.byte	0xff
	.zero		1


	//   ....[52]....
        /*0448*/ 	.word	0x00002910
        /*044c*/ 	.word	0x00000000
        /*0450*/ 	.word	0x00000000
        /*0454*/ 	.short	0x0101
        /*0456*/ 	.byte	0xff
	.zero		1


	//   ....[53]....
        /*0458*/ 	.word	0x000029a0
        /*045c*/ 	.word	0x000000ff
        /*0460*/ 	.word	0x000000b0
        /*0464*/ 	.short	0x0106
        /*0466*/ 	.byte	0x05
	.zero		1


	//   ....[54]....
        /*0468*/ 	.word	0x000029c0
        /*046c*/ 	.word	0x000000ff
        /*0470*/ 	.word	0x000000b0
        /*0474*/ 	.short	0x010a
        /*0476*/ 	.byte	0x05
	.zero		1


	//   ....[55]....
        /*0478*/ 	.word	0x00002a50
        /*047c*/ 	.word	0x000000ff
        /*0480*/ 	.word	0x000000b0
        /*0484*/ 	.short	0x0106
        /*0486*/ 	.byte	0x04
	.zero		1


	//   ....[56]....
        /*0488*/ 	.word	0x00002a90
        /*048c*/ 	.word	0x00000000
        /*0490*/ 	.word	0x000000b0
        /*0494*/ 	.short	0x010a
        /*0496*/ 	.byte	0xff
	.zero		1


	//   ....[57]....
        /*0498*/ 	.word	0x00002f90
        /*049c*/ 	.word	0x00000000
        /*04a0*/ 	.word	0x000000a0
        /*04a4*/ 	.short	0x010a
        /*04a6*/ 	.byte	0xff
	.zero		1


	//   ....[58]....
        /*04a8*/ 	.word	0x000030a0
        /*04ac*/ 	.word	0x00000003
        /*04b0*/ 	.word	0x00000000
        /*04b4*/ 	.short	0x0101
        /*04b6*/ 	.byte	0xff
	.zero		1


	//   ....[59]....
        /*04b8*/ 	.word	0x000030b0
        /*04bc*/ 	.word	0x000000ff
        /*04c0*/ 	.word	0x00000000
        /*04c4*/ 	.short	0x010a
        /*04c6*/ 	.byte	0x04
	.zero		1


	//   ....[60]....
        /*04c8*/ 	.word	0x000030d0
        /*04cc*/ 	.word	0x000000ff
        /*04d0*/ 	.word	0x000000d0
        /*04d4*/ 	.short	0x010a
        /*04d6*/ 	.byte	0x08
	.zero		1


	//   ....[61]....
        /*04d8*/ 	.word	0x000031a0
        /*04dc*/ 	.word	0x000000ff
        /*04e0*/ 	.word	0x00000000
        /*04e4*/ 	.short	0x010a
        /*04e6*/ 	.byte	0x07
	.zero		1


	//   ....[62]....
        /*04e8*/ 	.word	0x000032e0
        /*04ec*/ 	.word	0x000000ff
        /*04f0*/ 	.word	0x00000000
        /*04f4*/ 	.short	0x010a
        /*04f6*/ 	.byte	0x04
	.zero		1


	//   ....[63]....
        /*04f8*/ 	.word	0x000034d0
        /*04fc*/ 	.word	0x000000ff
        /*0500*/ 	.word	0x00000000
        /*0504*/ 	.short	0x010a
        /*0506*/ 	.byte	0x05
	.zero		1


	//   ....[64]....
        /*0508*/ 	.word	0x00003560
        /*050c*/ 	.word	0x000000ff
        /*0510*/ 	.word	0x00000000
        /*0514*/ 	.short	0x010a
        /*0516*/ 	.byte	0x07
	.zero		1


	//   ....[65]....
        /*0518*/ 	.word	0x000039e0
        /*051c*/ 	.word	0x00000000
        /*0520*/ 	.word	0x000000a0
        /*0524*/ 	.short	0x010a
        /*0526*/ 	.byte	0xff
	.zero		1


	//   ....[66]....
        /*0528*/ 	.word	0x00003aa0
        /*052c*/ 	.word	0x00000000
        /*0530*/ 	.word	0x00000000
        /*0534*/ 	.short	0x0101
        /*0536*/ 	.byte	0xff
	.zero		1


	//   ....[67]....
        /*0538*/ 	.word	0x00003dc0
        /*053c*/ 	.word	0x000000ff
        /*0540*/ 	.word	0x00000098
        /*0544*/ 	.short	0x010a
        /*0546*/ 	.byte	0x07
	.zero		1


	//   ....[68]....
        /*0548*/ 	.word	0x00003fb0
        /*054c*/ 	.word	0x000000ff
        /*0550*/ 	.word	0x00000070
        /*0554*/ 	.short	0x010a
        /*0556*/ 	.byte	0x07
	.zero		1


	//   ....[69]....
        /*0558*/ 	.word	0x00004120
        /*055c*/ 	.word	0x000000ff
        /*0560*/ 	.word	0x00000050
        /*0564*/ 	.short	0x010b
        /*0566*/ 	.byte	0x07
	.zero		1


	//   ....[70]....
        /*0568*/ 	.word	0x00004130
        /*056c*/ 	.word	0x000000ff
        /*0570*/ 	.word	0x00000000
        /*0574*/ 	.short	0x0101
        /*0576*/ 	.byte	0x08
	.zero		1


	//   ....[71]....
        /*0578*/ 	.word	0x00004150
        /*057c*/ 	.word	0x000000ff
        /*0580*/ 	.word	0x00000078
        /*0584*/ 	.short	0x010a
        /*0586*/ 	.byte	0x07
	.zero		1


	//   ....[72]....
        /*0588*/ 	.word	0x000042b0
        /*058c*/ 	.word	0x000000ff
        /*0590*/ 	.word	0x00000058
        /*0594*/ 	.short	0x010b
        /*0596*/ 	.byte	0x07
	.zero		1


	//   ....[73]....
        /*0598*/ 	.word	0x000042c0
        /*059c*/ 	.word	0x000000ff
        /*05a0*/ 	.word	0x00000000
        /*05a4*/ 	.short	0x0101
        /*05a6*/ 	.byte	0x08
	.zero		1


	//   ....[74]....
        /*05a8*/ 	.word	0x000042d0
        /*05ac*/ 	.word	0x000000ff
        /*05b0*/ 	.word	0x00000080
        /*05b4*/ 	.short	0x010a
        /*05b6*/ 	.byte	0x07
	.zero		1


	//   ....[75]....
        /*05b8*/ 	.word	0x00004470
        /*05bc*/ 	.word	0x000000ff
        /*05c0*/ 	.word	0x00000060
        /*05c4*/ 	.short	0x010b
        /*05c6*/ 	.byte	0x07
	.zero		1


	//   ....[76]....
        /*05c8*/ 	.word	0x000044e0
        /*05cc*/ 	.word	0x000000ff
        /*05d0*/ 	.word	0x00000000
        /*05d4*/ 	.short	0x0101
        /*05d6*/ 	.byte	0x08
	.zero		1


	//   ....[77]....
        /*05d8*/ 	.word	0x00004510
        /*05dc*/ 	.word	0x000000ff
        /*05e0*/ 	.word	0x00000088
        /*05e4*/ 	.short	0x010a
        /*05e6*/ 	.byte	0x07
	.zero		1


	//   ....[78]....
        /*05e8*/ 	.word	0x00004720
        /*05ec*/ 	.word	0x000000ff
        /*05f0*/ 	.word	0x00000068
        /*05f4*/ 	.short	0x010b
        /*05f6*/ 	.byte	0x07
	.zero		1


	//   ....[79]....
        /*05f8*/ 	.word	0x00004740
        /*05fc*/ 	.word	0x000000ff
        /*0600*/ 	.word	0x00000000
        /*0604*/ 	.short	0x0101
        /*0606*/ 	.byte	0x0d
	.zero		1


	//   ....[80]....
        /*0608*/ 	.word	0x00004770
        /*060c*/ 	.word	0x000000ff
        /*0610*/ 	.word	0x00000070
        /*0614*/ 	.short	0x010a
        /*0616*/ 	.byte	0x07
	.zero		1


	//   ....[81]....
        /*0618*/ 	.word	0x00004790
        /*061c*/ 	.word	0x000000ff
        /*0620*/ 	.word	0x00000078
        /*0624*/ 	.short	0x010a
        /*0626*/ 	.byte	0x07
	.zero		1


	//   ....[82]....
        /*0628*/ 	.word	0x000047b0
        /*062c*/ 	.word	0x000000ff
        /*0630*/ 	.word	0x00000080
        /*0634*/ 	.short	0x010a
        /*0636*/ 	.byte	0x07
	.zero		1


	//   ....[83]....
        /*0638*/ 	.word	0x000047f0
        /*063c*/ 	.word	0x00000000
        /*0640*/ 	.word	0x00000088
        /*0644*/ 	.short	0x010a
        /*0646*/ 	.byte	0xff
	.zero		1


	//   ....[84]....
        /*0648*/ 	.word	0x00004b20
        /*064c*/ 	.word	0x00000000
        /*0650*/ 	.word	0x000000a0
        /*0654*/ 	.short	0x010a
        /*0656*/ 	.byte	0xff
	.zero		1


	//   ....[85]....
        /*0658*/ 	.word	0x00004c30
        /*065c*/ 	.word	0x00000000
        /*0660*/ 	.word	0x00000000
        /*0664*/ 	.short	0x0101
        /*0666*/ 	.byte	0xff
	.zero		1


	//   ....[86]....
        /*0668*/ 	.word	0x00005690
        /*066c*/ 	.word	0x00000003
        /*0670*/ 	.word	0x00000050
        /*0674*/ 	.short	0x010a
        /*0676*/ 	.byte	0xff
	.zero		1


	//   ....[87]....
        /*0678*/ 	.word	0x000056d0
        /*067c*/ 	.word	0x000000c1
        /*0680*/ 	.word	0x000000c0
        /*0684*/ 	.short	0x010a
        /*0686*/ 	.byte	0xff
	.zero		1


	//   ....[88]....
        /*0688*/ 	.word	0x00005800
        /*068c*/ 	.word	0x00000003
        /*0690*/ 	.word	0x00000050
        /*0694*/ 	.short	0x010a
        /*0696*/ 	.byte	0xff
	.zero		1


	//   ....[89]....
        /*0698*/ 	.word	0x00005960
        /*069c*/ 	.word	0x00000000
        /*06a0*/ 	.word	0x00000000
        /*06a4*/ 	.short	0x0101
        /*06a6*/ 	.byte	0xff
	.zero		1


	//   ....[90]....
        /*06a8*/ 	.word	0x000059c0
        /*06ac*/ 	.word	0x000000c1
        /*06b0*/ 	.word	0x000000c0
        /*06b4*/ 	.short	0x010a
        /*06b6*/ 	.byte	0xff
	.zero		1


	//   ....[91]....
        /*06b8*/ 	.word	0x00006d70
        /*06bc*/ 	.word	0x000000cc
        /*06c0*/ 	.word	0x00000050
        /*06c4*/ 	.short	0x010a
        /*06c6*/ 	.byte	0xff
	.zero		1


	//   ....[92]....
        /*06c8*/ 	.word	0x00006e40
        /*06cc*/ 	.word	0x000000cc
        /*06d0*/ 	.word	0x00000050
        /*06d4*/ 	.short	0x010a
        /*06d6*/ 	.byte	0xff
	.zero		1


	//   ....[93]....
        /*06d8*/ 	.word	0x00006f80
        /*06dc*/ 	.word	0x00000003
        /*06e0*/ 	.word	0x00000000
        /*06e4*/ 	.short	0x0101
        /*06e6*/ 	.byte	0xff
	.zero		1


	//   ....[94]....
        /*06e8*/ 	.word	0x00008320
        /*06ec*/ 	.word	0x00000000
        /*06f0*/ 	.word	0x00000050
        /*06f4*/ 	.short	0x010a
        /*06f6*/ 	.byte	0xff
	.zero		1


	//   ....[95]....
        /*06f8*/ 	.word	0x000083f0
        /*06fc*/ 	.word	0x00000000
        /*0700*/ 	.word	0x00000050
        /*0704*/ 	.short	0x010a
        /*0706*/ 	.byte	0xff
	.zero		1


	//   ....[96]....
        /*0708*/ 	.word	0x00008550
        /*070c*/ 	.word	0x00000000
        /*0710*/ 	.word	0x00000000
        /*0714*/ 	.short	0x0101
        /*0716*/ 	.byte	0xff
	.zero		1


	//   ....[97]....
        /*0718*/ 	.word	0x00009900
        /*071c*/ 	.word	0x00000000
        /*0720*/ 	.word	0x00000050
        /*0724*/ 	.short	0x010a
        /*0726*/ 	.byte	0xff
	.zero		1


	//   ....[98]....
        /*0728*/ 	.word	0x000099d0
        /*072c*/ 	.word	0x00000000
        /*0730*/ 	.word	0x00000050
        /*0734*/ 	.short	0x010a
        /*0736*/ 	.byte	0xff
	.zero		1


	//   ....[99]....
        /*0738*/ 	.word	0x00009b30
        /*073c*/ 	.word	0x00000000
        /*0740*/ 	.word	0x00000000
        /*0744*/ 	.short	0x0101
        /*0746*/ 	.byte	0xff
	.zero		1


	//   ....[100]....
        /*0748*/ 	.word	0x0000a020
        /*074c*/ 	.word	0x000000ff
        /*0750*/ 	.word	0x00000000
        /*0754*/ 	.short	0x0101
        /*0756*/ 	.byte	0x05
	.zero		1


	//   ....[101]....
        /*0758*/ 	.word	0x0000afa0
        /*075c*/ 	.word	0x00000003
        /*0760*/ 	.word	0x000000f0
        /*0764*/ 	.short	0x010a
        /*0766*/ 	.byte	0xff
	.zero		1


	//   ....[102]....
        /*0768*/ 	.word	0x0000b000
        /*076c*/ 	.word	0x00000002
        /*0770*/ 	.word	0x00000028
        /*0774*/ 	.short	0x010a
        /*0776*/ 	.byte	0xff
	.zero		1


	//   ....[103]....
        /*0778*/ 	.word	0x0000b060
        /*077c*/ 	.word	0x00000002
        /*0780*/ 	.word	0x00000028
        /*0784*/ 	.short	0x010a
        /*0786*/ 	.byte	0xff
	.zero		1


	//   ....[104]....
        /*0788*/ 	.word	0x0000b0b0
        /*078c*/ 	.word	0x00000002
        /*0790*/ 	.word	0x000000a0
        /*0794*/ 	.short	0x010a
        /*0796*/ 	.byte	0xff
	.zero		1


	//   ....[105]....
        /*0798*/ 	.word	0x0000b110
        /*079c*/ 	.word	0x00000000
        /*07a0*/ 	.word	0x00000000
        /*07a4*/ 	.short	0x010a
        /*07a6*/ 	.byte	0xff
	.zero		1


	//   ....[106]....
        /*07a8*/ 	.word	0x0000b170
        /*07ac*/ 	.word	0x00000000
        /*07b0*/ 	.word	0x00000000
        /*07b4*/ 	.short	0x010a
        /*07b6*/ 	.byte	0xff
	.zero		1


	//   ....[107]....
        /*07b8*/ 	.word	0x0000b1d0
        /*07bc*/ 	.word	0x00000000
        /*07c0*/ 	.word	0x00000000
        /*07c4*/ 	.short	0x010a
        /*07c6*/ 	.byte	0xff
	.zero		1


	//   ....[108]....
        /*07c8*/ 	.word	0x0000b230
        /*07cc*/ 	.word	0x00000000
        /*07d0*/ 	.word	0x00000000
        /*07d4*/ 	.short	0x010a
        /*07d6*/ 	.byte	0xff
	.zero		1


	//   ....[109]....
        /*07d8*/ 	.word	0x0000b280
        /*07dc*/ 	.word	0x00000000
        /*07e0*/ 	.word	0x000000e0
        /*07e4*/ 	.short	0x010a
        /*07e6*/ 	.byte	0xff
	.zero		1


	//   ....[110]....
        /*07e8*/ 	.word	0x0000b2e0
        /*07ec*/ 	.word	0x00000000
        /*07f0*/ 	.word	0x000000b0
        /*07f4*/ 	.short	0x010a
        /*07f6*/ 	.byte	0xff
	.zero		1


	//   ....[111]....
        /*07f8*/ 	.word	0x0000b330
        /*07fc*/ 	.word	0x00000000
        /*0800*/ 	.word	0x000000a0
        /*0804*/ 	.short	0x010a
        /*0806*/ 	.byte	0xff
	.zero		1


	//   ....[112]....
        /*0808*/ 	.word	0x0000b390
        /*080c*/ 	.word	0x00000000
        /*0810*/ 	.word	0x000000b0
        /*0814*/ 	.short	0x010a
        /*0816*/ 	.byte	0xff
	.zero		1


	//   ....[113]....
        /*0818*/ 	.word	0x0000b3e0
        /*081c*/ 	.word	0x00000000
        /*0820*/ 	.word	0x000000a0
        /*0824*/ 	.short	0x010a
        /*0826*/ 	.byte	0xff
	.zero		1


	//   ....[114]....
        /*0828*/ 	.word	0x0000b440
        /*082c*/ 	.word	0x00000003
        /*0830*/ 	.word	0x000000d0
        /*0834*/ 	.short	0x010a
        /*0836*/ 	.byte	0xff
	.zero		1


	//   ....[115]....
        /*0838*/ 	.word	0x0000b4a0
        /*083c*/ 	.word	0x00000000
        /*0840*/ 	.word	0x00000000
        /*0844*/ 	.short	0x010a
        /*0846*/ 	.byte	0xff
	.zero		1


	//   ....[116]....
        /*0848*/ 	.word	0x0000b500
        /*084c*/ 	.word	0x00000000
        /*0850*/ 	.word	0x00000000
        /*0854*/ 	.short	0x010a
        /*0856*/ 	.byte	0xff
	.zero		1


	//   ....[117]....
        /*0858*/ 	.word	0x0000b560
        /*085c*/ 	.word	0x00000000
        /*0860*/ 	.word	0x00000000
        /*0864*/ 	.short	0x010a
        /*0866*/ 	.byte	0xff
	.zero		1


	//   ....[118]....
        /*0868*/ 	.word	0x0000b5b0
        /*086c*/ 	.word	0x00000000
        /*0870*/ 	.word	0x000000a0
        /*0874*/ 	.short	0x010a
        /*0876*/ 	.byte	0xff
	.zero		1


	//   ....[119]....
        /*0878*/ 	.word	0x0000b610
        /*087c*/ 	.word	0x00000000
        /*0880*/ 	.word	0x00000098
        /*0884*/ 	.short	0x010a
        /*0886*/ 	.byte	0xff
	.zero		1


	//   ....[120]....
        /*0888*/ 	.word	0x0000b670
        /*088c*/ 	.word	0x00000003
        /*0890*/ 	.word	0x00000070
        /*0894*/ 	.short	0x010a
        /*0896*/ 	.byte	0xff
	.zero		1


	//   ....[121]....
        /*0898*/ 	.word	0x0000b6d0
        /*089c*/ 	.word	0x00000003
        /*08a0*/ 	.word	0x00000078
        /*08a4*/ 	.short	0x010a
        /*08a6*/ 	.byte	0xff
	.zero		1


	//   ....[122]....
        /*08a8*/ 	.word	0x0000b730
        /*08ac*/ 	.word	0x00000003
        /*08b0*/ 	.word	0x00000080
        /*08b4*/ 	.short	0x010a
        /*08b6*/ 	.byte	0xff
	.zero		1


	//   ....[123]....
        /*08b8*/ 	.word	0x0000b790
        /*08bc*/ 	.word	0x00000003
        /*08c0*/ 	.word	0x00000088
        /*08c4*/ 	.short	0x010a
        /*08c6*/ 	.byte	0xff
	.zero		1


	//   ....[124]....
        /*08c8*/ 	.word	0x0000b7f0
        /*08cc*/ 	.word	0x00000000
        /*08d0*/ 	.word	0x00000070
        /*08d4*/ 	.short	0x010a
        /*08d6*/ 	.byte	0xff
	.zero		1


	//   ....[125]....
        /*08d8*/ 	.word	0x0000b850
        /*08dc*/ 	.word	0x00000000
        /*08e0*/ 	.word	0x00000078
        /*08e4*/ 	.short	0x010a
        /*08e6*/ 	.byte	0xff
	.zero		1


	//   ....[126]....
        /*08e8*/ 	.word	0x0000b8b0
        /*08ec*/ 	.word	0x00000000
        /*08f0*/ 	.word	0x00000080
        /*08f4*/ 	.short	0x010a
        /*08f6*/ 	.byte	0xff
	.zero		1


	//   ....[127]....
        /*08f8*/ 	.word	0x0000b900
        /*08fc*/ 	.word	0x00000000
        /*0900*/ 	.word	0x000000a0
        /*0904*/ 	.short	0x010a
        /*0906*/ 	.byte	0xff
	.zero		1


	//   ....[128]....
        /*0908*/ 	.word	0x0000b950
        /*090c*/ 	.word	0x00000003
        /*0910*/ 	.word	0x00000050
        /*0914*/ 	.short	0x010a
        /*0916*/ 	.byte	0xff
	.zero		1


	//   ....[129]....
        /*0918*/ 	.word	0x0000b9a0
        /*091c*/ 	.word	0x000000c1
        /*0920*/ 	.word	0x000000c0
        /*0924*/ 	.short	0x010a
        /*0926*/ 	.byte	0xff
	.zero		1


	//   ....[130]....
        /*0928*/ 	.word	0x0000b9f0
        /*092c*/ 	.word	0x000000cc
        /*0930*/ 	.word	0x00000050
        /*0934*/ 	.short	0x010a
        /*0936*/ 	.byte	0xff
	.zero		1


	//   ....[131]....
        /*0938*/ 	.word	0x0000ba40
        /*093c*/ 	.word	0x00000000
        /*0940*/ 	.word	0x00000050
        /*0944*/ 	.short	0x010a
        /*0946*/ 	.byte	0xff
	.zero		1


	//   ....[132]....
        /*0948*/ 	.word	0x0000ba90
        /*094c*/ 	.word	0x00000000
        /*0950*/ 	.word	0x00000050
        /*0954*/ 	.short	0x010a
        /*0956*/ 	.byte	0xff
	.zero		1


	//----- nvinfo : EIATTR_NUM_MBARRIERS
	.align		4
.L_48:
        /*0958*/ 	.byte	0x03, 0x38
        /*095a*/ 	.short	0x0020


	//----- nvinfo : EIATTR_EXIT_INSTR_OFFSETS
	.align		4
        /*095c*/ 	.byte	0x04, 0x1c
        /*095e*/ 	.short	(.L_50 - .L_49)


	//   ....[0]....
.L_49:
        /*0960*/ 	.word	0x00002570


	//   ....[1]....
        /*0964*/ 	.word	0x00002a60


	//   ....[2]....
        /*0968*/ 	.word	0x00002ac0


	//   ....[3]....
        /*096c*/ 	.word	0x000037c0


	//   ....[4]....
        /*0970*/ 	.word	0x00004820


	//   ....[5]....
        /*0974*/ 	.word	0x00004860


	//   ....[6]....
        /*0978*/ 	.word	0x0000af90


	//----- nvinfo : EIATTR_MAX_THREADS
	.align		4
.L_50:
        /*097c*/ 	.byte	0x04, 0x05
        /*097e*/ 	.short	(.L_52 - .L_51)
.L_51:
        /*0980*/ 	.word	0x00000100
        /*0984*/ 	.word	0x00000001
        /*0988*/ 	.word	0x00000001


	//----- nvinfo : EIATTR_CRS_STACK_SIZE
	.align		4
.L_52:
        /*098c*/ 	.byte	0x04, 0x1e
        /*098e*/ 	.short	(.L_54 - .L_53)
.L_53:
        /*0990*/ 	.word	0x00000000


	//----- nvinfo : EIATTR_CBANK_PARAM_SIZE
	.align		4
.L_54:
        /*0994*/ 	.byte	0x03, 0x19
        /*0996*/ 	.short	0x0800


	//----- nvinfo : EIATTR_PARAM_CBANK
	.align		4
        /*0998*/ 	.byte	0x04, 0x0a
        /*099a*/ 	.short	(.L_56 - .L_55)
	.align		4
.L_55:
        /*099c*/ 	.word	index@(.nv.constant0._ZN7cutlass13device_kernelINS_4gemm6kernel13GemmUniversalIN4cute5tupleIJiiiiEEENS1_10collective13CollectiveMmaINS1_35MainloopSm100TmaUmmaWarpSpecializedILi5ELi2ELi2ENS5_IJNS4_1CILi1EEESB_SB_EEEEENS5_IJNSA_ILi128EEENSA_ILi256EEENSA_ILi64EEEEEENS_12float_e5m2_tENS5_IJlSB_lEEESI_SJ_NS4_8TiledMMAINS4_8MMA_AtomIJNS4_10MMA_TraitsINS4_19SM100_MMA_F8F6F4_SSEJSI_SI_fSE_SF_NS4_17integral_constantINS4_4UMMA5MajorELSQ_0EEESR_NSO_INSP_7ScaleInELSS_0EEEST_EEEEEENS4_6LayoutISC_NS5_IJNSA_ILi0EEESX_SX_EEEEENS5_IJNS4_10UnderscoreES10_S10_EEEEENS4_13SM90_TMA_LOADENS4_14ComposedLayoutINS4_7SwizzleILi2ELi4ELi3EEENS4_18smem_ptr_flag_bitsILi8EEENSW_INS5_IJNSA_ILi8EEESG_EEENS5_IJSG_SB_EEEEEEEvNS4_8identityES13_S1D_vS1E_EENS_8epilogue10collective18CollectiveEpilogueINS1G_23Sm100TmaWarpSpecializedILi4ELi2ELi64ELb0ELb0EEEJSH_NS5_IJNSW_ISE_SB_EENSW_ISG_SB_EEEEESI_SJ_SI_SJ_NS1G_6fusion15FusionCallbacksIS1K_NS1O_17LinearCombinationISI_fSI_fLNS_15FloatRoundStyleE2EEESH_S1N_JEEENS4_5SM1004TMEM4LOAD26SM100_TMEM_LOAD_32dp32b64xES13_S1D_NS4_39AutoVectorizingCopyWithAssumedAlignmentILi128EEENS4_14SM90_TMA_STOREES1D_S1Z_S1Z_EEEvvEEEEvNT_6ParamsE)
        /*09a0*/ 	.short	0x0380
        /*09a2*/ 	.short	0x0800


	//----- nvinfo : EIATTR_SW_WAR
	.align		4
.L_56:
        /*09a4*/ 	.byte	0x04, 0x36
        /*09a6*/ 	.short	(.L_58 - .L_57)
.L_57:
        /*09a8*/ 	.word	0x00000008
.L_58:


//--------------------- .nv.callgraph             --------------------------
	.section	.nv.callgraph,"",@"SHT_CUDA_CALLGRAPH"
	.align	4
	.sectionentsize	8
	.align		4
        /*0000*/ 	.word	0x00000000
	.align		4
        /*0004*/ 	.word	0xffffffff
	.align		4
        /*0008*/ 	.word	index@(_ZN7cutlass13device_kernelINS_4gemm6kernel13GemmUniversalIN4cute5tupleIJiiiiEEENS1_10collective13CollectiveMmaINS1_35MainloopSm100TmaUmmaWarpSpecializedILi5ELi2ELi2ENS5_IJNS4_1CILi1EEESB_SB_EEEEENS5_IJNSA_ILi128EEENSA_ILi256EEENSA_ILi64EEEEEENS_12float_e5m2_tENS5_IJlSB_lEEESI_SJ_NS4_8TiledMMAINS4_8MMA_AtomIJNS4_10MMA_TraitsINS4_19SM100_MMA_F8F6F4_SSEJSI_SI_fSE_SF_NS4_17integral_constantINS4_4UMMA5MajorELSQ_0EEESR_NSO_INSP_7ScaleInELSS_0EEEST_EEEEEENS4_6LayoutISC_NS5_IJNSA_ILi0EEESX_SX_EEEEENS5_IJNS4_10UnderscoreES10_S10_EEEEENS4_13SM90_TMA_LOADENS4_14ComposedLayoutINS4_7SwizzleILi2ELi4ELi3EEENS4_18smem_ptr_flag_bitsILi8EEENSW_INS5_IJNSA_ILi8EEESG_EEENS5_IJSG_SB_EEEEEEEvNS4_8identityES13_S1D_vS1E_EENS_8epilogue10collective18CollectiveEpilogueINS1G_23Sm100TmaWarpSpecializedILi4ELi2ELi64ELb0ELb0EEEJSH_NS5_IJNSW_ISE_SB_EENSW_ISG_SB_EEEEESI_SJ_SI_SJ_NS1G_6fusion15FusionCallbacksIS1K_NS1O_17LinearCombinationISI_fSI_fLNS_15FloatRoundStyleE2EEESH_S1N_JEEENS4_5SM1004TMEM4LOAD26SM100_TMEM_LOAD_32dp32b64xES13_S1D_NS4_39AutoVectorizingCopyWithAssumedAlignmentILi128EEENS4_14SM90_TMA_STOREES1D_S1Z_S1Z_EEEvvEEEEvNT_6ParamsE)
	.align		4
        /*000c*/ 	.word	index@(__assertfail)
	.align		4
        /*0010*/ 	.word	0x00000000
	.align		4
        /*0014*/ 	.word	0xfffffffe
	.align		4
        /*0018*/ 	.word	0x00000000
	.align		4
        /*001c*/ 	.word	0xfffffffd
	.align		4
        /*0020*/ 	.word	0x00000000
	.align		4
        /*0024*/ 	.word	0xfffffffc


//--------------------- .nv.constant4             --------------------------
	.section	.nv.constant4,"a",@progbits
	.align	8
	.align		8
.nv.constant4:
        /*0000*/ 	.dword	__assertfail
	.align		8
        /*0008*/ 	.dword	__unnamed_1
	.align		8
        /*0010*/ 	.dword	__unnamed_2
	.align		8
        /*0018*/ 	.dword	__unnamed_3
	.align		8
        /*0020*/ 	.dword	_ZN40_INTERNAL_6cf1fd52_4_k_cu_148cb546_207254cuda3std3__45__cpo5beginE
	.align		8
        /*0028*/ 	.dword	_ZN40_INTERNAL_6cf1fd52_4_k_cu_148cb546_207254cuda3std3__45__cpo3endE
	.align		8
        /*0030*/ 	.dword	_ZN40_INTERNAL_6cf1fd52_4_k_cu_148cb546_207254cuda3std3__45__cpo6cbeginE
	.align		8
        /*0038*/ 	.dword	_ZN40_INTERNAL_6cf1fd52_4_k_cu_148cb546_207254cuda3std3__45__cpo4cendE
	.align		8
        /*0040*/ 	.dword	_ZN40_INTERNAL_6cf1fd52_4_k_cu_148cb546_207254cuda3std3__442_GLOBAL__N__6cf1fd52_4_k_cu_148cb546_207256ignoreE
	.align		8
        /*0048*/ 	.dword	_ZN40_INTERNAL_6cf1fd52_4_k_cu_148cb546_207254cuda3std3__419piecewise_constructE
	.align		8
        /*0050*/ 	.dword	_ZN40_INTERNAL_6cf1fd52_4_k_cu_148cb546_207254cuda3std3__48in_placeE
	.align		8
        /*0058*/ 	.dword	_ZN40_INTERNAL_6cf1fd52_4_k_cu_148cb546_207254cuda3std6ranges3__45__cpo4swapE
	.align		8
        /*0060*/ 	.dword	_ZN40_INTERNAL_6cf1fd52_4_k_cu_148cb546_207254cuda3std6ranges3__45__cpo9iter_moveE
	.align		8
        /*0068*/ 	.dword	_ZN40_INTERNAL_6cf1fd52_4_k_cu_148cb546_207254cute7productE
	.align		8
        /*0070*/ 	.dword	_ZN40_INTERNAL_6cf1fd52_4_k_cu_148cb546_207254cute1_E
	.align		8
        /*0078*/ 	.dword	$str$25
	.align		8
        /*0080*/ 	.dword	$str$26
	.align		8
        /*0088*/ 	.dword	$str$27
	.align		8
        /*0090*/ 	.dword	$str$28


//--------------------- .text._ZN7cutlass13device_kernelINS_4gemm6kernel13GemmUniversalIN4cute5tupleIJiiiiEEENS1_10collective13CollectiveMmaINS1_35MainloopSm100TmaUmmaWarpSpecializedILi5ELi2ELi2ENS5_IJNS4_1CILi1EEESB_SB_EEEEENS5_IJNSA_ILi128EEENSA_ILi256EEENSA_ILi64EEEEEENS_12float_e5m2_tENS5_IJlSB_lEEESI_SJ_NS4_8TiledMMAINS4_8MMA_AtomIJNS4_10MMA_TraitsINS4_19SM100_MMA_F8F6F4_SSEJSI_SI_fSE_SF_NS4_17integral_constantINS4_4UMMA5MajorELSQ_0EEESR_NSO_INSP_7ScaleInELSS_0EEEST_EEEEEENS4_6LayoutISC_NS5_IJNSA_ILi0EEESX_SX_EEEEENS5_IJNS4_10UnderscoreES10_S10_EEEEENS4_13SM90_TMA_LOADENS4_14ComposedLayoutINS4_7SwizzleILi2ELi4ELi3EEENS4_18smem_ptr_flag_bitsILi8EEENSW_INS5_IJNSA_ILi8EEESG_EEENS5_IJSG_SB_EEEEEEEvNS4_8identityES13_S1D_vS1E_EENS_8epilogue10collective18CollectiveEpilogueINS1G_23Sm100TmaWarpSpecializedILi4ELi2ELi64ELb0ELb0EEEJSH_NS5_IJNSW_ISE_SB_EENSW_ISG_SB_EEEEESI_SJ_SI_SJ_NS1G_6fusion15FusionCallbacksIS1K_NS1O_17LinearCombinationISI_fSI_fLNS_15FloatRoundStyleE2EEESH_S1N_JEEENS4_5SM1004TMEM4LOAD26SM100_TMEM_LOAD_32dp32b64xES13_S1D_NS4_39AutoVectorizingCopyWithAssumedAlignmentILi128EEENS4_14SM90_TMA_STOREES1D_S1Z_S1Z_EEEvvEEEEvNT_6ParamsE --------------------------
	.section	.text._ZN7cutlass13device_kernelINS_4gemm6kernel13GemmUniversalIN4cute5tupleIJiiiiEEENS1_10collective13CollectiveMmaINS1_35MainloopSm100TmaUmmaWarpSpecializedILi5ELi2ELi2ENS5_IJNS4_1CILi1EEESB_SB_EEEEENS5_IJNSA_ILi128EEENSA_ILi256EEENSA_ILi64EEEEEENS_12float_e5m2_tENS5_IJlSB_lEEESI_SJ_NS4_8TiledMMAINS4_8MMA_AtomIJNS4_10MMA_TraitsINS4_19SM100_MMA_F8F6F4_SSEJSI_SI_fSE_SF_NS4_17integral_constantINS4_4UMMA5MajorELSQ_0EEESR_NSO_INSP_7ScaleInELSS_0EEEST_EEEEEENS4_6LayoutISC_NS5_IJNSA_ILi0EEESX_SX_EEEEENS5_IJNS4_10UnderscoreES10_S10_EEEEENS4_13SM90_TMA_LOADENS4_14ComposedLayoutINS4_7SwizzleILi2ELi4ELi3EEENS4_18smem_ptr_flag_bitsILi8EEENSW_INS5_IJNSA_ILi8EEESG_EEENS5_IJSG_SB_EEEEEEEvNS4_8identityES13_S1D_vS1E_EENS_8epilogue10collective18CollectiveEpilogueINS1G_23Sm100TmaWarpSpecializedILi4ELi2ELi64ELb0ELb0EEEJSH_NS5_IJNSW_ISE_SB_EENSW_ISG_SB_EEEEESI_SJ_SI_SJ_NS1G_6fusion15FusionCallbacksIS1K_NS1O_17LinearCombinationISI_fSI_fLNS_15FloatRoundStyleE2EEESH_S1N_JEEENS4_5SM1004TMEM4LOAD26SM100_TMEM_LOAD_32dp32b64xES13_S1D_NS4_39AutoVectorizingCopyWithAssumedAlignmentILi128EEENS4_14SM90_TMA_STOREES1D_S1Z_S1Z_EEEvvEEEEvNT_6ParamsE,"ax",@progbits
	.align	128
.text._ZN7cutlass13device_kernelINS_4gemm6kernel13GemmUniversalIN4cute5tupleIJiiiiEEENS1_10collective13CollectiveMmaINS1_35MainloopSm100TmaUmmaWarpSpecializedILi5ELi2ELi2ENS5_IJNS4_1CILi1EEESB_SB_EEEEENS5_IJNSA_ILi128EEENSA_ILi256EEENSA_ILi64EEEEEENS_12float_e5m2_tENS5_IJlSB_lEEESI_SJ_NS4_8TiledMMAINS4_8MMA_AtomIJNS4_10MMA_TraitsINS4_19SM100_MMA_F8F6F4_SSEJSI_SI_fSE_SF_NS4_17integral_constantINS4_4UMMA5MajorELSQ_0EEESR_NSO_INSP_7ScaleInELSS_0EEEST_EEEEEENS4_6LayoutISC_NS5_IJNSA_ILi0EEESX_SX_EEEEENS5_IJNS4_10UnderscoreES10_S10_EEEEENS4_13SM90_TMA_LOADENS4_14ComposedLayoutINS4_7SwizzleILi2ELi4ELi3EEENS4_18smem_ptr_flag_bitsILi8EEENSW_INS5_IJNSA_ILi8EEESG_EEENS5_IJSG_SB_EEEEEEEvNS4_8identityES13_S1D_vS1E_EENS_8epilogue10collective18CollectiveEpilogueINS1G_23Sm100TmaWarpSpecializedILi4ELi2ELi64ELb0ELb0EEEJSH_NS5_IJNSW_ISE_SB_EENSW_ISG_SB_EEEEESI_SJ_SI_SJ_NS1G_6fusion15FusionCallbacksIS1K_NS1O_17LinearCombinationISI_fSI_fLNS_15FloatRoundStyleE2EEESH_S1N_JEEENS4_5SM1004TMEM4LOAD26SM100_TMEM_LOAD_32dp32b64xES13_S1D_NS4_39AutoVectorizingCopyWithAssumedAlignmentILi128EEENS4_14SM90_TMA_STOREES1D_S1Z_S1Z_EEEvvEEEEvNT_6ParamsE:
        .type           _ZN7cutlass13device_kernelINS_4gemm6kernel13GemmUniversalIN4cute5tupleIJiiiiEEENS1_10collective13CollectiveMmaINS1_35MainloopSm100TmaUmmaWarpSpecializedILi5ELi2ELi2ENS5_IJNS4_1CILi1EEESB_SB_EEEEENS5_IJNSA_ILi128EEENSA_ILi256EEENSA_ILi64EEEEEENS_12float_e5m2_tENS5_IJlSB_lEEESI_SJ_NS4_8TiledMMAINS4_8MMA_AtomIJNS4_10MMA_TraitsINS4_19SM100_MMA_F8F6F4_SSEJSI_SI_fSE_SF_NS4_17integral_constantINS4_4UMMA5MajorELSQ_0EEESR_NSO_INSP_7ScaleInELSS_0EEEST_EEEEEENS4_6LayoutISC_NS5_IJNSA_ILi0EEESX_SX_EEEEENS5_IJNS4_10UnderscoreES10_S10_EEEEENS4_13SM90_TMA_LOADENS4_14ComposedLayoutINS4_7SwizzleILi2ELi4ELi3EEENS4_18smem_ptr_flag_bitsILi8EEENSW_INS5_IJNSA_ILi8EEESG_EEENS5_IJSG_SB_EEEEEEEvNS4_8identityES13_S1D_vS1E_EENS_8epilogue10collective18CollectiveEpilogueINS1G_23Sm100TmaWarpSpecializedILi4ELi2ELi64ELb0ELb0EEEJSH_NS5_IJNSW_ISE_SB_EENSW_ISG_SB_EEEEESI_SJ_SI_SJ_NS1G_6fusion15FusionCallbacksIS1K_NS1O_17LinearCombinationISI_fSI_fLNS_15FloatRoundStyleE2EEESH_S1N_JEEENS4_5SM1004TMEM4LOAD26SM100_TMEM_LOAD_32dp32b64xES13_S1D_NS4_39AutoVectorizingCopyWithAssumedAlignmentILi128EEENS4_14SM90_TMA_STOREES1D_S1Z_S1Z_EEEvvEEEEvNT_6ParamsE,@function
        .size           _ZN7cutlass13device_kernelINS_4gemm6kernel13GemmUniversalIN4cute5tupleIJiiiiEEENS1_10collective13CollectiveMmaINS1_35MainloopSm100TmaUmmaWarpSpecializedILi5ELi2ELi2ENS5_IJNS4_1CILi1EEESB_SB_EEEEENS5_IJNSA_ILi128EEENSA_ILi256EEENSA_ILi64EEEEEENS_12float_e5m2_tENS5_IJlSB_lEEESI_SJ_NS4_8TiledMMAINS4_8MMA_AtomIJNS4_10MMA_TraitsINS4_19SM100_MMA_F8F6F4_SSEJSI_SI_fSE_SF_NS4_17integral_constantINS4_4UMMA5MajorELSQ_0EEESR_NSO_INSP_7ScaleInELSS_0EEEST_EEEEEENS4_6LayoutISC_NS5_IJNSA_ILi0EEESX_SX_EEEEENS5_IJNS4_10UnderscoreES10_S10_EEEEENS4_13SM90_TMA_LOADENS4_14ComposedLayoutINS4_7SwizzleILi2ELi4ELi3EEENS4_18smem_ptr_flag_bitsILi8EEENSW_INS5_IJNSA_ILi8EEESG_EEENS5_IJSG_SB_EEEEEEEvNS4_8identityES13_S1D_vS1E_EENS_8epilogue10collective18CollectiveEpilogueINS1G_23Sm100TmaWarpSpecializedILi4ELi2ELi64ELb0ELb0EEEJSH_NS5_IJNSW_ISE_SB_EENSW_ISG_SB_EEEEESI_SJ_SI_SJ_NS1G_6fusion15FusionCallbacksIS1K_NS1O_17LinearCombinationISI_fSI_fLNS_15FloatRoundStyleE2EEESH_S1N_JEEENS4_5SM1004TMEM4LOAD26SM100_TMEM_LOAD_32dp32b64xES13_S1D_NS4_39AutoVectorizingCopyWithAssumedAlignmentILi128EEENS4_14SM90_TMA_STOREES1D_S1Z_S1Z_EEEvvEEEEvNT_6ParamsE,(.L_x_170 - _ZN7cutlass13device_kernelINS_4gemm6kernel13GemmUniversalIN4cute5tupleIJiiiiEEENS1_10collective13CollectiveMmaINS1_35MainloopSm100TmaUmmaWarpSpecializedILi5ELi2ELi2ENS5_IJNS4_1CILi1EEESB_SB_EEEEENS5_IJNSA_ILi128EEENSA_ILi256EEENSA_ILi64EEEEEENS_12float_e5m2_tENS5_IJlSB_lEEESI_SJ_NS4_8TiledMMAINS4_8MMA_AtomIJNS4_10MMA_TraitsINS4_19SM100_MMA_F8F6F4_SSEJSI_SI_fSE_SF_NS4_17integral_constantINS4_4UMMA5MajorELSQ_0EEESR_NSO_INSP_7ScaleInELSS_0EEEST_EEEEEENS4_6LayoutISC_NS5_IJNSA_ILi0EEESX_SX_EEEEENS5_IJNS4_10UnderscoreES10_S10_EEEEENS4_13SM90_TMA_LOADENS4_14ComposedLayoutINS4_7SwizzleILi2ELi4ELi3EEENS4_18smem_ptr_flag_bitsILi8EEENSW_INS5_IJNSA_ILi8EEESG_EEENS5_IJSG_SB_EEEEEEEvNS4_8identityES13_S1D_vS1E_EENS_8epilogue10collective18CollectiveEpilogueINS1G_23Sm100TmaWarpSpecializedILi4ELi2ELi64ELb0ELb0EEEJSH_NS5_IJNSW_ISE_SB_EENSW_ISG_SB_EEEEESI_SJ_SI_SJ_NS1G_6fusion15FusionCallbacksIS1K_NS1O_17LinearCombinationISI_fSI_fLNS_15FloatRoundStyleE2EEESH_S1N_JEEENS4_5SM1004TMEM4LOAD26SM100_TMEM_LOAD_32dp32b64xES13_S1D_NS4_39AutoVectorizingCopyWithAssumedAlignmentILi128EEENS4_14SM90_TMA_STOREES1D_S1Z_S1Z_EEEvvEEEEvNT_6ParamsE)
        .other          _ZN7cutlass13device_kernelINS_4gemm6kernel13GemmUniversalIN4cute5tupleIJiiiiEEENS1_10collective13CollectiveMmaINS1_35MainloopSm100TmaUmmaWarpSpecializedILi5ELi2ELi2ENS5_IJNS4_1CILi1EEESB_SB_EEEEENS5_IJNSA_ILi128EEENSA_ILi256EEENSA_ILi64EEEEEENS_12float_e5m2_tENS5_IJlSB_lEEESI_SJ_NS4_8TiledMMAINS4_8MMA_AtomIJNS4_10MMA_TraitsINS4_19SM100_MMA_F8F6F4_SSEJSI_SI_fSE_SF_NS4_17integral_constantINS4_4UMMA5MajorELSQ_0EEESR_NSO_INSP_7ScaleInELSS_0EEEST_EEEEEENS4_6LayoutISC_NS5_IJNSA_ILi0EEESX_SX_EEEEENS5_IJNS4_10UnderscoreES10_S10_EEEEENS4_13SM90_TMA_LOADENS4_14ComposedLayoutINS4_7SwizzleILi2ELi4ELi3EEENS4_18smem_ptr_flag_bitsILi8EEENSW_INS5_IJNSA_ILi8EEESG_EEENS5_IJSG_SB_EEEEEEEvNS4_8identityES13_S1D_vS1E_EENS_8epilogue10collective18CollectiveEpilogueINS1G_23Sm100TmaWarpSpecializedILi4ELi2ELi64ELb0ELb0EEEJSH_NS5_IJNSW_ISE_SB_EENSW_ISG_SB_EEEEESI_SJ_SI_SJ_NS1G_6fusion15FusionCallbacksIS1K_NS1O_17LinearCombinationISI_fSI_fLNS_15FloatRoundStyleE2EEESH_S1N_JEEENS4_5SM1004TMEM4LOAD26SM100_TMEM_LOAD_32dp32b64xES13_S1D_NS4_39AutoVectorizingCopyWithAssumedAlignmentILi128EEENS4_14SM90_TMA_STOREES1D_S1Z_S1Z_EEEvvEEEEvNT_6ParamsE,@"STO_CUDA_ENTRY STV_DEFAULT"
_ZN7cutlass13device_kernelINS_4gemm6kernel13GemmUniversalIN4cute5tupleIJiiiiEEENS1_10collective13CollectiveMmaINS1_35MainloopSm100TmaUmmaWarpSpecializedILi5ELi2ELi2ENS5_IJNS4_1CILi1EEESB_SB_EEEEENS5_IJNSA_ILi128EEENSA_ILi256EEENSA_ILi64EEEEEENS_12float_e5m2_tENS5_IJlSB_lEEESI_SJ_NS4_8TiledMMAINS4_8MMA_AtomIJNS4_10MMA_TraitsINS4_19SM100_MMA_F8F6F4_SSEJSI_SI_fSE_SF_NS4_17integral_constantINS4_4UMMA5MajorELSQ_0EEESR_NSO_INSP_7ScaleInELSS_0EEEST_EEEEEENS4_6LayoutISC_NS5_IJNSA_ILi0EEESX_SX_EEEEENS5_IJNS4_10UnderscoreES10_S10_EEEEENS4_13SM90_TMA_LOADENS4_14ComposedLayoutINS4_7SwizzleILi2ELi4ELi3EEENS4_18smem_ptr_flag_bitsILi8EEENSW_INS5_IJNSA_ILi8EEESG_EEENS5_IJSG_SB_EEEEEEEvNS4_8identityES13_S1D_vS1E_EENS_8epilogue10collective18CollectiveEpilogueINS1G_23Sm100TmaWarpSpecializedILi4ELi2ELi64ELb0ELb0EEEJSH_NS5_IJNSW_ISE_SB_EENSW_ISG_SB_EEEEESI_SJ_SI_SJ_NS1G_6fusion15FusionCallbacksIS1K_NS1O_17LinearCombinationISI_fSI_fLNS_15FloatRoundStyleE2EEESH_S1N_JEEENS4_5SM1004TMEM4LOAD26SM100_TMEM_LOAD_32dp32b64xES13_S1D_NS4_39AutoVectorizingCopyWithAssumedAlignmentILi128EEENS4_14SM90_TMA_STOREES1D_S1Z_S1Z_EEEvvEEEEvNT_6ParamsE:
[----:B------:R-:W1:Y:S01]  /*0000*/  LDC R1, c[0x0][0x37c] ;  /* 0x0000df00ff017b82 */ /* 0x000e620000000800 */
[----:B------:R-:W2:Y:S01]  /*0010*/  S2R R185, SR_TID.X ;  /* 0x0000000000b97919 */ /* 0x000ea20000002100 */
[----:B------:R-:W3:Y:S01]  /*0020*/  LDCU.64 UR4, c[0x0][0x890] ;  /* 0x00011200ff0477ac */ /* 0x000ee20008000a00 */
[----:B------:R-:W-:Y:S02]  /*0030*/  PRMT R171, RZ, 0x7610, R171 ;  /* 0x00007610ffab7816 */ /* 0x000fe400000000ab */
[----:B------:R-:W-:Y:S01]  /*0040*/  ELECT P5, URZ, PT ;  /* 0x0000000000ff782f */ /* 0x000fe200038a0000 */
[----:B------:R-:W4:Y:S01]  /*0050*/  LDCU.64 UR46, c[0x0][0x358] ;  /* 0x00006b00ff2e77ac */ /* 0x000f220008000a00 */
[----:B---3--:R-:W-:-:S04]  /*0060*/  UISETP.NE.U32.AND UP0, UPT, UR4, URZ, UPT ;  /* 0x000000ff0400728c */ /* 0x008fc8000bf05070 */
[----:B------:R-:W-:Y:S01]  /*0070*/  UISETP.NE.AND.EX UP0, UPT, UR5, URZ, UPT, UP0 ;  /* 0x000000ff0500728c */ /* 0x000fe2000bf05300 */
[----:B--2---:R-:W-:-:S05]  /*0080*/  SHF.R.U32.HI R173, RZ, 0x5, R185 ;  /* 0x00000005ffad7819 */ /* 0x004fca00000116b9 */
[----:B------:R-:W2:Y:S02]  /*0090*/  SHFL.IDX PT, R0, R173, RZ, 0x1f ;  /* 0x00001fffad007589 */ /* 0x000ea400000e0000 */
[----:B--2---:R-:W-:Y:S01]  /*00a0*/  R2UR UR8, R0 ;  /* 0x00000000000872ca */ /* 0x004fe200000e0000 */
[----:B-1--4-:R-:W-:-:S14]  /*00b0*/  BRA.U UP0, `(.L_x_0) ;  /* 0x00000001002c7547 */ /* 0x012fdc000b800000 */
[----:B------:R-:W1:Y:S02]  /*00c0*/  LDCU.64 UR6, c[0x0][0x888] ;  /* 0x00011100ff0677ac */ /* 0x000e640008000a00 */
[----:B-1----:R-:W-:-:S04]  /*00d0*/  UISETP.NE.U32.AND UP0, UPT, UR6, URZ, UPT ;  /* 0x000000ff0600728c */ /* 0x002fc8000bf05070 */
[----:B------:R-:W-:-:S09]  /*00e0*/  UISETP.NE.AND.EX UP0, UPT, UR7, URZ, UPT, UP0 ;  /* 0x000000ff0700728c */ /* 0x000fd2000bf05300 */
[----:B------:R-:W-:Y:S05]  /*00f0*/  BRA.U !UP0, `(.L_x_1) ;  /* 0x0000000108107547 */ /* 0x000fea000b800000 */
[----:B------:R-:W1:Y:S02]  /*0100*/  LDC.64 R2, c[0x0][0x888] ;  /* 0x00022200ff027b82 */ /* 0x000e640000000a00 */
[----:B-1----:R1:W5:Y:S01]  /*0110*/  LDG.E R81, desc[UR46][R2.64] ;  /* 0x0000002e02517981 */ /* 0x002362000c1e1900 */
[----:B------:R-:W-:Y:S01]  /*0120*/  HFMA2 R171, -RZ, RZ, 0, 5.9604644775390625e-08 ;  /* 0x00000001ffab7431 */ /* 0x000fe200000001ff */
[----:B------:R-:W-:Y:S05]  /*0130*/  BRA `(.L_x_0) ;  /* 0x00000000000c7947 */ /* 0x000fea0003800000 */
.L_x_1:
[----:B------:R-:W1:Y:S01]  /*0140*/  LDCU UR6, c[0x0][0x880] ;  /* 0x00011000ff0677ac */ /* 0x000e620008000800 */
[----:B------:R-:W-:Y:S01]  /*0150*/  HFMA2 R171, -RZ, RZ, 0, 5.9604644775390625e-08 ;  /* 0x00000001ffab7431 */ /* 0x000fe200000001ff */
[----:B-1----:R-:W-:-:S07]  /*0160*/  MOV R81, UR6 ;  /* 0x0000000600517c02 */ /* 0x002fce0008000f00 */
.L_x_0:
[----:B------:R-:W2:Y:S02]  /*0170*/  LDCU.64 UR6, c[0x0][0x8b0] ;  /* 0x00011600ff0677ac */ /* 0x000ea40008000a00 */
[----:B--2---:R-:W-:-:S04]  /*0180*/  UISETP.NE.U32.AND UP0, UPT, UR6, URZ, UPT ;  /* 0x000000ff0600728c */ /* 0x004fc8000bf05070 */
[----:B------:R-:W-:-:S09]  /*0190*/  UISETP.NE.AND.EX UP0, UPT, UR7, URZ, UPT, UP0 ;  /* 0x000000ff0700728c */ /* 0x000fd2000bf05300 */
[----:B------:R-:W-:Y:S05]  /*01a0*/  BRA.U UP0, `(.L_x_2) ;  /* 0x0000000100247547 */ /* 0x000fea000b800000 */
[----:B------:R-:W2:Y:S02]  /*01b0*/  LDCU.64 UR6, c[0x0][0x8a8] ;  /* 0x00011500ff0677ac */ /* 0x000ea40008000a00 */
[----:B--2---:R-:W-:-:S04]  /*01c0*/  UISETP.NE.U32.AND UP0, UPT, UR6, URZ, UPT ;  /* 0x000000ff0600728c */ /* 0x004fc8000bf05070 */
[----:B------:R-:W-:-:S09]  /*01d0*/  UISETP.NE.AND.EX UP0, UPT, UR7, URZ, UPT, UP0 ;  /* 0x000000ff0700728c */ /* 0x000fd2000bf05300 */
[----:B------:R-:W-:Y:S05]  /*01e0*/  BRA.U !UP0, `(.L_x_3) ;  /* 0x00000001080c7547 */ /* 0x000fea000b800000 */
[----:B------:R-:W2:Y:S02]  /*01f0*/  LDC.64 R78, c[0x0][0x8a8] ;  /* 0x00022a00ff4e7b82 */ /* 0x000ea40000000a00 */
[----:B--2---:R2:W5:Y:S01]  /*0200*/  LDG.E R78, desc[UR46][R78.64] ;  /* 0x0000002e4e4e7981 */ /* 0x004562000c1e1900 */
[----:B------:R-:W-:Y:S05]  /*0210*/  BRA `(.L_x_2) ;  /* 0x0000000000087947 */ /* 0x000fea0003800000 */
.L_x_3:
[----:B------:R-:W2:Y:S02]  /*0220*/  LDCU UR6, c[0x0][0x8a0] ;  /* 0x00011400ff0677ac */ /* 0x000ea40008000800 */
[----:B--2---:R-:W-:Y:S02]  /*0230*/  MOV R78, UR6 ;  /* 0x00000006004e7c02 */ /* 0x004fe40008000f00 */
.L_x_2:
[----:B------:R-:W-:Y:S01]  /*0240*/  IMAD.U32 R0, RZ, RZ, UR8 ;  /* 0x00000008ff007e24 */ /* 0x000fe2000f8e00ff */
[----:B------:R-:W-:Y:S04]  /*0250*/  BSSY.RECONVERGENT B0, `(.L_x_4) ;  /* 0x000000c000007945 */ /* 0x000fe80003800200 */
[C---:B------:R-:W-:Y:S02]  /*0260*/  ISETP.NE.OR P1, PT, R0.reuse, 0x1, !P5 ;  /* 0x000000010000780c */ /* 0x040fe40006f25670 */
[----:B------:R-:W-:-:S11]  /*0270*/  ISETP.NE.OR P0, PT, R0, 0x3, !P5 ;  /* 0x000000030000780c */ /* 0x000fd60006f05670 */
[----:B------:R-:W-:Y:S05]  /*0280*/  @P1 BRA `(.L_x_5) ;  /* 0x0000000000201947 */ /* 0x000fea0003800000 */
[----:B------:R-:W3:Y:S02]  /*0290*/  LDCU.64 UR6, c[0x0][0x348] ;  /* 0x00006900ff0677ac */ /* 0x000ee40008000a00 */
[----:B---3--:R-:W-:Y:S02]  /*02a0*/  UIADD3 UR10, UP1, UPT, UR6, 0x80, URZ ;  /* 0x00000080060a7890 */ /* 0x008fe4000ff3e0ff */
[----:B------:R-:W-:Y:S02]  /*02b0*/  UIADD3 UR6, UP0, UPT, UR6, 0x180, URZ ;  /* 0x0000018006067890 */ /* 0x000fe4000ff1e0ff */
[----:B------:R-:W-:Y:S02]  /*02c0*/  UIADD3.X UR11, UPT, UPT, URZ, UR7, URZ, UP1, !UPT ;  /* 0x00000007ff0b7290 */ /* 0x000fe40008ffe4ff */
[----:B------:R-:W-:-:S07]  /*02d0*/  UIADD3.X UR7, UPT, UPT, URZ, UR7, URZ, UP0, !UPT ;  /* 0x00000007ff077290 */ /* 0x000fce00087fe4ff */
[----:B------:R3:W-:Y:S02]  /*02e0*/  UTMACCTL.PF [UR10] ;  /* 0x000000000a0079b9 */ /* 0x0007e40008040000 */
[----:B------:R3:W-:Y:S02]  /*02f0*/  UTMACCTL.PF [UR6] ;  /* 0x00000000060079b9 */ /* 0x0007e40008040000 */
[----:B---3--:R-:W-:Y:S01]  /*0300*/  NOP ;  /* 0x0000000000007918 */ /* 0x008fe20000000000 */
.L_x_5:
[----:B------:R-:W-:Y:S05]  /*0310*/  BSYNC.RECONVERGENT B0 ;  /* 0x0000000000007941 */ /* 0x000fea0003800200 */
.L_x_4:
[----:B------:R-:W-:Y:S04]  /*0320*/  BSSY.RECONVERGENT B0, `(.L_x_6) ;  /* 0x000000a000007945 */ /* 0x000fe80003800200 */
        /* <DEDUP_REMOVED lines=9> */
.L_x_7:
[----:B------:R-:W-:Y:S05]  /*03c0*/  BSYNC.RECONVERGENT B0 ;  /* 0x0000000000007941 */ /* 0x000fea0003800200 */
.L_x_6:
[----:B------:R-:W3:Y:S01]  /*03d0*/  LDCU.64 UR6, c[0x0][0x888] ;  /* 0x00011100ff0677ac */ /* 0x000ee20008000a00 */
[----:B------:R-:W-:Y:S02]  /*03e0*/  UISETP.EQ.U32.AND UP1, UPT, UR4, URZ, UPT ;  /* 0x000000ff0400728c */ /* 0x000fe4000bf22070 */
[----:B------:R-:W-:Y:S02]  /*03f0*/  UPLOP3.LUT UP2, UPT, UPT, UPT, UPT, 0x80, 0x8 ;  /* 0x000000000008789c */ /* 0x000fe40003f4f070 */
[----:B---3--:R-:W-:-:S04]  /*0400*/  UISETP.NE.U32.AND UP0, UPT, UR6, URZ, UPT ;  /* 0x000000ff0600728c */ /* 0x008fc8000bf05070 */
[----:B------:R-:W-:-:S04]  /*0410*/  UISETP.NE.AND.EX UP0, UPT, UR7, URZ, UPT, UP0 ;  /* 0x000000ff0700728c */ /* 0x000fc8000bf05300 */
[----:B------:R-:W-:-:S04]  /*0420*/  UISETP.EQ.OR.EX UP3, UPT, UR5, URZ, !UP0, UP1 ;  /* 0x000000ff0500728c */ /* 0x000fc8000c762710 */
[----:B------:R-:W-:-:S05]  /*0430*/  UP2UR UR50, UPR, URZ, 0x8 ;  /* 0x00000008ff327883 */ /* 0x000fca0008000000 */
[----:B------:R-:W-:Y:S07]  /*0440*/  BRA.U !UP3, `(.L_x_8) ;  /* 0x000000010b207547 */ /* 0x000fee000b800000 */
[----:B------:R-:W-:Y:S01]  /*0450*/  UISETP.NE.U32.AND UP2, UPT, UR4, URZ, UPT ;  /* 0x000000ff0400728c */ /* 0x000fe2000bf45070 */
[----:B-----5:R-:W-:Y:S01]  /*0460*/  FSETP.NEU.AND P0, PT, R81, RZ, PT ;  /* 0x000000ff5100720b */ /* 0x020fe20003f0d000 */
[----:B------:R-:W-:Y:S02]  /*0470*/  USEL UR4, URZ, 0xffffffff, UP0 ;  /* 0xffffffffff047887 */ /* 0x000fe40008000000 */
[----:B------:R-:W-:-:S10]  /*0480*/  UISETP.NE.AND.EX UP2, UPT, UR5, URZ, UPT, UP2 ;  /* 0x000000ff0500728c */ /* 0x000fd4000bf45320 */
[----:B------:R-:W-:Y:S01]  /*0490*/  VOTEU.ANY UP1, P0 ;  /* 0x0000000000ff7886 */ /* 0x000fe20000020100 */
[----:B------:R-:W-:-:S04]  /*04a0*/  @!UP2 USEL UR4, URZ, 0xffffffff, UP1 ;  /* 0xffffffffff04a887 */ /* 0x000fc80008800000 */
[----:B------:R-:W-:-:S04]  /*04b0*/  ULOP3.LUT UR4, UR4, 0x1, URZ, 0xc0, !UPT ;  /* 0x0000000104047892 */ /* 0x000fc8000f8ec0ff */
[----:B------:R-:W-:-:S11]  /*04c0*/  UISETP.NE.U32.AND UP2, UPT, UR4, 0x1, UPT ;  /* 0x000000010400788c */ /* 0x000fd6000bf45070 */
.L_x_8:
[----:B-1----:R-:W1:Y:S01]  /*04d0*/  SHFL.IDX PT, R2, R173, RZ, 0x1f ;  /* 0x00001fffad027589 */ /* 0x002e6200000e0000 */
[----:B------:R-:W-:-:S04]  /*04e0*/  UISETP.NE.AND UP1, UPT, UR8, 0x2, UPT ;  /* 0x000000020800788c */ /* 0x000fc8000bf25270 */
[----:B------:R-:W-:Y:S01]  /*04f0*/  USEL UR6, URZ, 0x1, UP1 ;  /* 0x00000001ff067887 */ /* 0x000fe20008800000 */
[----:B-1----:R-:W-:-:S13]  /*0500*/  ISETP.NE.AND P0, PT, R2, RZ, PT ;  /* 0x000000ff0200720c */ /* 0x002fda0003f05270 */
[----:B------:R-:W-:Y:S05]  /*0510*/  @P0 BRA `(.L_x_9) ;  /* 0x0000000000500947 */ /* 0x000fea0003800000 */
[----:B------:R-:W1:Y:S01]  /*0520*/  S2UR UR5, SR_CgaCtaId ;  /* 0x00000000000579c3 */ /* 0x000e620000008800 */
[----:B------:R-:W-:Y:S01]  /*0530*/  UMOV UR7, 0x400 ;  /* 0x0000040000077882 */ /* 0x000fe20000000000 */
[----:B------:R-:W-:Y:S01]  /*0540*/  UMOV UR4, 0x1 ;  /* 0x0000000100047882 */ /* 0x000fe20000000000 */
[----:B------:R-:W-:Y:S01]  /*0550*/  ELECT P0, URZ, PT ;  /* 0x0000000000ff782f */ /* 0x000fe20003800000 */
[----:B------:R-:W-:-:S04]  /*0560*/  UIADD3 UR10, UPT, UPT, -UR4, 0x100000, URZ ;  /* 0x00100000040a7890 */ /* 0x000fc8000fffe1ff */
[----:B------:R-:W-:Y:S02]  /*0570*/  USHF.L.U32 UR11, UR10, 0xb, URZ ;  /* 0x0000000b0a0b7899 */ /* 0x000fe400080006ff */
[----:B------:R-:W-:Y:S02]  /*0580*/  USHF.L.U32 UR10, UR10, 0x1, URZ ;  /* 0x000000010a0a7899 */ /* 0x000fe400080006ff */
[----:B-1----:R-:W-:Y:S01]  /*0590*/  ULEA UR5, UR5, UR7, 0x18 ;  /* 0x0000000705057291 */ /* 0x002fe2000f8ec0ff */
[----:B------:R-:W1:Y:S11]  /*05a0*/  FENCE.VIEW.ASYNC.S ;  /* 0x00000000000073c6 */ /* 0x000e760000000000 */
[----:B-1----:R1:W3:Y:S01]  /*05b0*/  SYNCS.EXCH.64 URZ, [UR5], UR10 ;  /* 0x0000000a05ff75b2 */ /* 0x0022e20008000100 */
[----:B------:R1:W4:Y:S01]  /*05c0*/  SYNCS.EXCH.64 URZ, [UR5+0x28], UR10 ;  /* 0x0000280a05ff75b2 */ /* 0x0003220008000100 */
[----:B------:R1:W1:Y:S01]  /*05d0*/  SYNCS.EXCH.64 URZ, [UR5+0x8], UR10 ;  /* 0x0000080a05ff75b2 */ /* 0x0002620008000100 */
[----:B------:R1:W1:Y:S01]  /*05e0*/  SYNCS.EXCH.64 URZ, [UR5+0x30], UR10 ;  /* 0x0000300a05ff75b2 */ /* 0x0002620008000100 */
[----:B------:R1:W1:Y:S01]  /*05f0*/  SYNCS.EXCH.64 URZ, [UR5+0x10], UR10 ;  /* 0x0000100a05ff75b2 */ /* 0x0002620008000100 */
[----:B------:R1:W1:Y:S01]  /*0600*/  SYNCS.EXCH.64 URZ, [UR5+0x38], UR10 ;  /* 0x0000380a05ff75b2 */ /* 0x0002620008000100 */
[----:B------:R1:W1:Y:S01]  /*0610*/  SYNCS.EXCH.64 URZ, [UR5+0x18], UR10 ;  /* 0x0000180a05ff75b2 */ /* 0x0002620008000100 */
[----:B------:R1:W1:Y:S01]  /*0620*/  SYNCS.EXCH.64 URZ, [UR5+0x40], UR10 ;  /* 0x0000400a05ff75b2 */ /* 0x0002620008000100 */
[----:B------:R1:W1:Y:S01]  /*0630*/  SYNCS.EXCH.64 URZ, [UR5+0x20], UR10 ;  /* 0x0000200a05ff75b2 */ /* 0x0002620008000100 */
[----:B------:R1:W1:Y:S01]  /*0640*/  SYNCS.EXCH.64 URZ, [UR5+0x48], UR10 ;  /* 0x0000480a05ff75b2 */ /* 0x0002620008000100 */
[----:B------:R-:W-:Y:S01]  /*0650*/  NOP ;  /* 0x0000000000007918 */ /* 0x000fe20000000000 */
.L_x_9:
[----:B------:R-:W2:Y:S01]  /*0660*/  SHFL.IDX PT, R2, R173, RZ, 0x1f ;  /* 0x00001fffad027589 */ /* 0x000ea200000e0000 */
[----:B------:R-:W-:Y:S01]  /*0670*/  NOP ;  /* 0x0000000000007918 */ /* 0x000fe20000000000 */
[----:B--2---:R-:W-:-:S13]  /*0680*/  ISETP.NE.AND P0, PT, R2, 0x1, PT ;  /* 0x000000010200780c */ /* 0x004fda0003f05270 */
[----:B------:R-:W-:Y:S05]  /*0690*/  @P0 BRA `(.L_x_10) ;  /* 0x0000000000580947 */ /* 0x000fea0003800000 */
[----:B------:R-:W2:Y:S01]  /*06a0*/  S2UR UR7, SR_CgaCtaId ;  /* 0x00000000000779c3 */ /* 0x000ea20000008800 */
[----:B------:R-:W-:Y:S01]  /*06b0*/  UMOV UR9, 0x400 ;  /* 0x0000040000097882 */ /* 0x000fe20000000000 */
[----:B-1----:R-:W-:Y:S01]  /*06c0*/  UMOV UR5, 0x20 ;  /* 0x0000002000057882 */ /* 0x002fe20000000000 */
[----:B------:R-:W-:Y:S01]  /*06d0*/  UMOV UR4, 0x80 ;  /* 0x0000008000047882 */ /* 0x000fe20000000000 */
[----:B------:R-:W-:-:S04]  /*06e0*/  UIADD3 UR10, UPT, UPT, -UR5, 0x100000, URZ ;  /* 0x00100000050a7890 */ /* 0x000fc8000fffe1ff */
[----:B------:R-:W-:Y:S02]  /*06f0*/  USHF.L.U32 UR11, UR10, 0xb, URZ ;  /* 0x0000000b0a0b7899 */ /* 0x000fe400080006ff */
[----:B------:R-:W-:Y:S02]  /*0700*/  USHF.L.U32 UR10, UR10, 0x1, URZ ;  /* 0x000000010a0a7899 */ /* 0x000fe400080006ff */
[----:B------:R-:W-:-:S04]  /*0710*/  UIADD3 UR4, UPT, UPT, -UR4, 0x100000, URZ ;  /* 0x0010000004047890 */ /* 0x000fc8000fffe1ff */
[----:B------:R-:W-:Y:S02]  /*0720*/  USHF.L.U32 UR5, UR4, 0xb, URZ ;  /* 0x0000000b04057899 */ /* 0x000fe400080006ff */
[----:B------:R-:W-:Y:S01]  /*0730*/  USHF.L.U32 UR4, UR4, 0x1, URZ ;  /* 0x0000000104047899 */ /* 0x000fe200080006ff */
[----:B------:R-:W-:Y:S01]  /*0740*/  ELECT P0, URZ, PT ;  /* 0x0000000000ff782f */ /* 0x000fe20003800000 */
[----:B--2---:R-:W-:Y:S01]  /*0750*/  ULEA UR7, UR7, UR9, 0x18 ;  /* 0x0000000907077291 */ /* 0x004fe2000f8ec0ff */
[----:B------:R-:W1:Y:S11]  /*0760*/  FENCE.VIEW.ASYNC.S ;  /* 0x00000000000073c6 */ /* 0x000e760000000000 */
[----:B-1----:R2:W1:Y:S01]  /*0770*/  SYNCS.EXCH.64 URZ, [UR7+0x50], UR10 ;  /* 0x0000500a07ff75b2 */ /* 0x0024620008000100 */
[----:B------:R2:W1:Y:S01]  /*0780*/  SYNCS.EXCH.64 URZ, [UR7+0x70], UR4 ;  /* 0x0000700407ff75b2 */ /* 0x0004620008000100 */
[----:B------:R2:W1:Y:S01]  /*0790*/  SYNCS.EXCH.64 URZ, [UR7+0x58], UR10 ;  /* 0x0000580a07ff75b2 */ /* 0x0004620008000100 */
[----:B------:R2:W1:Y:S01]  /*07a0*/  SYNCS.EXCH.64 URZ, [UR7+0x78], UR4 ;  /* 0x0000780407ff75b2 */ /* 0x0004620008000100 */
[----:B------:R2:W1:Y:S01]  /*07b0*/  SYNCS.EXCH.64 URZ, [UR7+0x60], UR10 ;  /* 0x0000600a07ff75b2 */ /* 0x0004620008000100 */
[----:B------:R2:W1:Y:S01]  /*07c0*/  SYNCS.EXCH.64 URZ, [UR7+0x80], UR4 ;  /* 0x0000800407ff75b2 */ /* 0x0004620008000100 */
[----:B------:R2:W1:Y:S01]  /*07d0*/  SYNCS.EXCH.64 URZ, [UR7+0x68], UR10 ;  /* 0x0000680a07ff75b2 */ /* 0x0004620008000100 */
[----:B------:R2:W1:Y:S02]  /*07e0*/  SYNCS.EXCH.64 URZ, [UR7+0x88], UR4 ;  /* 0x0000880407ff75b2 */ /* 0x0004640008000100 */
[----:B--2---:R-:W-:Y:S01]  /*07f0*/  NOP ;  /* 0x0000000000007918 */ /* 0x004fe20000000000 */
.L_x_10:
[----:B------:R-:W2:Y:S01]  /*0800*/  SHFL.IDX PT, R2, R173, RZ, 0x1f ;  /* 0x00001fffad027589 */ /* 0x000ea200000e0000 */
[----:B------:R-:W-:Y:S01]  /*0810*/  NOP ;  /* 0x0000000000007918 */ /* 0x000fe20000000000 */
[----:B--2---:R-:W-:-:S13]  /*0820*/  ISETP.NE.AND P0, PT, R2, 0x3, PT ;  /* 0x000000030200780c */ /* 0x004fda0003f05270 */
[----:B------:R-:W-:Y:S05]  /*0830*/  @P0 BRA `(.L_x_11) ;  /* 0x0000000000300947 */ /* 0x000fea0003800000 */
[----:B-1----:R-:W1:Y:S01]  /*0840*/  S2UR UR5, SR_CgaCtaId ;  /* 0x00000000000579c3 */ /* 0x002e620000008800 */
        /* <DEDUP_REMOVED lines=8> */
[----:B-1----:R2:W1:Y:S01]  /*08d0*/  SYNCS.EXCH.64 URZ, [UR5+0x90], UR10 ;  /* 0x0000900a05ff75b2 */ /* 0x0024620008000100 */
[----:B------:R2:W1:Y:S02]  /*08e0*/  SYNCS.EXCH.64 URZ, [UR5+0x98], UR10 ;  /* 0x0000980a05ff75b2 */ /* 0x0004640008000100 */
[----:B--2---:R-:W-:Y:S01]  /*08f0*/  NOP ;  /* 0x0000000000007918 */ /* 0x004fe20000000000 */
.L_x_11:
[----:B------:R-:W2:Y:S01]  /*0900*/  SHFL.IDX PT, R2, R173, RZ, 0x1f ;  /* 0x00001fffad027589 */ /* 0x000ea200000e0000 */
[----:B------:R-:W-:Y:S01]  /*0910*/  NOP ;  /* 0x0000000000007918 */ /* 0x000fe20000000000 */
[----:B--2---:R-:W-:-:S13]  /*0920*/  ISETP.NE.AND P0, PT, R2, 0x4, PT ;  /* 0x000000040200780c */ /* 0x004fda0003f05270 */
[----:B------:R-:W-:Y:S05]  /*0930*/  @P0 BRA `(.L_x_12) ;  /* 0x00000000004c0947 */ /* 0x000fea0003800000 */
[----:B-1----:R-:W1:Y:S01]  /*0940*/  S2UR UR5, SR_CgaCtaId ;  /* 0x00000000000579c3 */ /* 0x002e620000008800 */
[----:B------:R-:W-:Y:S01]  /*0950*/  UMOV UR9, 0x100 ;  /* 0x0000010000097882 */ /* 0x000fe20000000000 */
[----:B------:R-:W-:Y:S01]  /*0960*/  UMOV UR7, 0x400 ;  /* 0x0000040000077882 */ /* 0x000fe20000000000 */
[----:B------:R-:W-:Y:S01]  /*0970*/  USEL UR9, UR9, 0xe0, UP2 ;  /* 0x000000e009097887 */ /* 0x000fe20009000000 */
[----:B------:R-:W-:Y:S01]  /*0980*/  UMOV UR4, 0x1 ;  /* 0x0000000100047882 */ /* 0x000fe20000000000 */
[----:B------:R-:W-:Y:S01]  /*0990*/  ELECT P0, URZ, PT ;  /* 0x0000000000ff782f */ /* 0x000fe20003800000 */
[----:B------:R-:W-:-:S04]  /*09a0*/  UIADD3 UR10, UPT, UPT, -UR4, 0x100000, URZ ;  /* 0x00100000040a7890 */ /* 0x000fc8000fffe1ff */
[----:B------:R-:W-:Y:S02]  /*09b0*/  USHF.L.U32 UR11, UR10, 0xb, URZ ;  /* 0x0000000b0a0b7899 */ /* 0x000fe400080006ff */
[----:B------:R-:W-:Y:S02]  /*09c0*/  USHF.L.U32 UR10, UR10, 0x1, URZ ;  /* 0x000000010a0a7899 */ /* 0x000fe400080006ff */
[----:B------:R-:W-:-:S04]  /*09d0*/  UIADD3 UR12, UPT, UPT, -UR9, 0x100000, URZ ;  /* 0x00100000090c7890 */ /* 0x000fc8000fffe1ff */
[----:B------:R-:W-:Y:S02]  /*09e0*/  USHF.L.U32 UR13, UR12, 0xb, URZ ;  /* 0x0000000b0c0d7899 */ /* 0x000fe400080006ff */
[----:B------:R-:W-:Y:S02]  /*09f0*/  USHF.L.U32 UR12, UR12, 0x1, URZ ;  /* 0x000000010c0c7899 */ /* 0x000fe400080006ff */
[----:B-1----:R-:W-:Y:S01]  /*0a00*/  ULEA UR5, UR5, UR7, 0x18 ;  /* 0x0000000705057291 */ /* 0x002fe2000f8ec0ff */
[----:B------:R-:W1:Y:S11]  /*0a10*/  FENCE.VIEW.ASYNC.S ;  /* 0x00000000000073c6 */ /* 0x000e760000000000 */
[----:B-1----:R2:W1:Y:S01]  /*0a20*/  SYNCS.EXCH.64 URZ, [UR5+0xa0], UR10 ;  /* 0x0000a00a05ff75b2 */ /* 0x0024620008000100 */
[----:B------:R2:W1:Y:S01]  /*0a30*/  SYNCS.EXCH.64 URZ, [UR5+0xb0], UR12 ;  /* 0x0000b00c05ff75b2 */ /* 0x0004620008000100 */
[----:B------:R2:W1:Y:S01]  /*0a40*/  SYNCS.EXCH.64 URZ, [UR5+0xa8], UR10 ;  /* 0x0000a80a05ff75b2 */ /* 0x0004620008000100 */
[----:B------:R2:W1:Y:S02]  /*0a50*/  SYNCS.EXCH.64 URZ, [UR5+0xb8], UR12 ;  /* 0x0000b80c05ff75b2 */ /* 0x0004640008000100 */
[----:B--2---:R-:W-:Y:S01]  /*0a60*/  NOP ;  /* 0x0000000000007918 */ /* 0x004fe20000000000 */
.L_x_12:
        /* <DEDUP_REMOVED lines=20> */
[----:B------:R2:W1:Y:S02]  /*0bb0*/  SYNCS.EXCH.64 URZ, [UR7+0xd8], UR4 ;  /* 0x0000d80407ff75b2 */ /* 0x0004640008000100 */
[----:B--2---:R-:W-:Y:S01]  /*0bc0*/  NOP ;  /* 0x0000000000007918 */ /* 0x004fe20000000000 */
.L_x_13:
        /* <DEDUP_REMOVED lines=18> */
.L_x_14:
[----:B-1----:R-:W1:Y:S01]  /*0cf0*/  S2UR UR5, SR_CTAID.X ;  /* 0x00000000000579c3 */ /* 0x002e620000002500 */
[----:B------:R-:W-:-:S05]  /*0d00*/  CS2R.32 R170, SR_CgaSize ;  /* 0x0000000000aa7805 */ /* 0x000fca0000008a00 */
[----:B------:R-:W-:-:S05]  /*0d10*/  IMAD R170, R170, -0xa0, RZ ;  /* 0xffffff60aaaa7824 */ /* 0x000fca00078e02ff */
[----:B------:R-:W-:-:S14]  /*0d20*/  R2UR UR9, R170 ;  /* 0x00000000aa0972ca */ /* 0x000fdc00000e0000 */
[----:B------:R-:W2:Y:S01]  /*0d30*/  LDCU UR9, c[0x0][UR9+0x2b0] ;  /* 0x00005600090977ac */ /* 0x000ea20008000800 */
[----:B------:R-:W-:Y:S01]  /*0d40*/  NOP ;  /* 0x0000000000007918 */ /* 0x000fe20000000000 */
[----:B------:R-:W-:-:S05]  /*0d50*/  CS2R.32 R170, SR_CgaSize ;  /* 0x0000000000aa7805 */ /* 0x000fca0000008a00 */
[----:B------:R-:W-:-:S05]  /*0d60*/  IMAD R170, R170, -0xa0, RZ ;  /* 0xffffff60aaaa7824 */ /* 0x000fca00078e02ff */
[----:B------:R-:W-:-:S14]  /*0d70*/  R2UR UR7, R170 ;  /* 0x00000000aa0772ca */ /* 0x000fdc00000e0000 */
[----:B------:R-:W3:Y:S01]  /*0d80*/  LDCU UR7, c[0x0][UR7+0x2b4] ;  /* 0x00005680070777ac */ /* 0x000ee20008000800 */
[----:B------:R-:W4:Y:S08]  /*0d90*/  S2UR UR4, SR_CTAID.Y ;  /* 0x00000000000479c3 */ /* 0x000f300000002600 */
[----:B------:R-:W3:Y:S01]  /*0da0*/  LDC R9, c[0x0][0xb24] ;  /* 0x0002c900ff097b82 */ /* 0x000ee20000000800 */
[----:B-1----:R-:W-:-:S02]  /*0db0*/  I2FP.F32.U32 R5, UR5 ;  /* 0x0000000500057c45 */ /* 0x002fc40008201000 */
[----:B------:R-:W-:-:S05]  /*0dc0*/  CS2R.32 R3, SR_CgaSize ;  /* 0x0000000000037805 */ /* 0x000fca0000008a00 */
[----:B------:R-:W-:-:S06]  /*0dd0*/  IMAD R3, R3, -0xa0, RZ ;  /* 0xffffff6003037824 */ /* 0x000fcc00078e02ff */
[----:B------:R-:W1:Y:S01]  /*0de0*/  LDC R3, c[0x0][R3+0x2a0] ;  /* 0x0000a80003037b82 */ /* 0x000e620000000800 */
[----:B------:R-:W-:Y:S01]  /*0df0*/  MOV R21, UR5 ;  /* 0x0000000500157c02 */ /* 0x000fe20008000f00 */
[----:B--2---:R-:W-:Y:S01]  /*0e00*/  FMUL R5, R5, UR9 ;  /* 0x0000000905057c20 */ /* 0x004fe20008400000 */
[----:B----4-:R-:W-:Y:S02]  /*0e10*/  I2FP.F32.U32 R4, UR4 ;  /* 0x0000000400047c45 */ /* 0x010fe40008201000 */
[----:B------:R-:W-:-:S05]  /*0e20*/  CS2R.32 R2, SR_CgaSize ;  /* 0x0000000000027805 */ /* 0x000fca0000008a00 */
[----:B------:R-:W-:-:S06]  /*0e30*/  IMAD R2, R2, -0xa0, RZ ;  /* 0xffffff6002027824 */ /* 0x000fcc00078e02ff */
[----:B------:R-:W2:Y:S01]  /*0e40*/  LDC R2, c[0x0][R2+0x2a4] ;  /* 0x0000a90002027b82 */ /* 0x000ea20000000800 */
[----:B------:R-:W4:Y:S01]  /*0e50*/  F2I.U32.TRUNC.NTZ R170, R5 ;  /* 0x0000000500aa7305 */ /* 0x000f22000020f000 */
[----:B------:R-:W-:Y:S01]  /*0e60*/  MOV R20, UR4 ;  /* 0x0000000400147c02 */ /* 0x000fe20008000f00 */
[----:B---3--:R-:W-:-:S05]  /*0e70*/  FMUL R4, R4, UR7 ;  /* 0x0000000704047c20 */ /* 0x008fca0008400000 */
[----:B------:R-:W-:Y:S01]  /*0e80*/  BAR.SYNC.DEFER_BLOCKING 0x0 ;  /* 0x0000000000007b1d */ /* 0x000fe20000010000 */
[----:B------:R-:W-:-:S05]  /*0e90*/  ISETP.GE.AND P0, PT, R9, 0x1, PT ;  /* 0x000000010900780c */ /* 0x000fca0003f06270 */
[----:B------:R-:W3:Y:S02]  /*0ea0*/  F2I.U32.TRUNC.NTZ R147, R4 ;  /* 0x0000000400937305 */ /* 0x000ee4000020f000 */
[----:B------:R-:W2:Y:S01]  /*0eb0*/  S2UR UR36, SR_CTAID.Z ;  /* 0x00000000002479c3 */ /* 0x000ea20000002700 */
[----:B----4-:R-:W-:-:S05]  /*0ec0*/  IADD3 R170, PT, PT, -R170, RZ, RZ ;  /* 0x000000ffaaaa7210 */ /* 0x010fca0007ffe1ff */
[----:B-1----:R-:W-:Y:S01]  /*0ed0*/  IMAD R170, R3, R170, UR5 ;  /* 0x0000000503aa7e24 */ /* 0x002fe2000f8e02aa */
[----:B---3--:R-:W-:-:S05]  /*0ee0*/  IADD3 R147, PT, PT, -R147, RZ, RZ ;  /* 0x000000ff93937210 */ /* 0x008fca0007ffe1ff */
[----:B--2---:R-:W-:Y:S01]  /*0ef0*/  IMAD R147, R2, R147, UR4 ;  /* 0x0000000402937e24 */ /* 0x004fe2000f8e0293 */
[----:B------:R-:W-:Y:S06]  /*0f00*/  @!P0 BRA `(.L_x_15) ;  /* 0x0000000000b88947 */ /* 0x000fec0003800000 */
[----:B------:R-:W1:Y:S01]  /*0f10*/  LDC.64 R4, c[0x0][0xb18] ;  /* 0x0002c600ff047b82 */ /* 0x000e620000000a00 */
[----:B------:R-:W-:-:S07]  /*0f20*/  ISETP.NE.AND P0, PT, R9, 0x1, PT ;  /* 0x000000010900780c */ /* 0x000fce0003f05270 */
[----:B------:R-:W2:Y:S08]  /*0f30*/  LDC R10, c[0x0][0xb0c] ;  /* 0x0002c300ff0a7b82 */ /* 0x000eb00000000800 */
[----:B------:R-:W3:Y:S08]  /*0f40*/  LDC R11, c[0x0][0x370] ;  /* 0x0000dc00ff0b7b82 */ /* 0x000ef00000000800 */
[----:B------:R-:W4:Y:S01]  /*0f50*/  LDC R12, c[0x0][0x374] ;  /* 0x0000dd00ff0c7b82 */ /* 0x000f220000000800 */
[----:B-1----:R-:W-:-:S07]  /*0f60*/  ISETP.NE.AND P1, PT, R4, 0x1, PT ;  /* 0x000000010400780c */ /* 0x002fce0003f25270 */
[----:B------:R-:W3:Y:S01]  /*0f70*/  LDC.64 R6, c[0x0][0xb10] ;  /* 0x0002c400ff067b82 */ /* 0x000ee20000000a00 */
[----:B--2---:R-:W-:-:S07]  /*0f80*/  ISETP.NE.AND P2, PT, R10, 0x1, PT ;  /* 0x000000010a00780c */ /* 0x004fce0003f45270 */
[----:B------:R-:W1:Y:S08]  /*0f90*/  LDC R8, c[0x0][0xb20] ;  /* 0x0002c800ff087b82 */ /* 0x000e700000000800 */
[----:B------:R-:W2:Y:S01]  /*0fa0*/  LDC.64 R2, c[0x0][0xb28] ;  /* 0x0002ca00ff027b82 */ /* 0x000ea20000000a00 */
[----:B----4-:R-:W-:-:S04]  /*0fb0*/  IMAD.HI.U32 R13, R12, R5, RZ ;  /* 0x000000050c0d7227 */ /* 0x010fc800078e00ff */
[----:B------:R-:W-:-:S04]  /*0fc0*/  IMAD.HI.U32 R5, R20, R5, RZ ;  /* 0x0000000514057227 */ /* 0x000fc800078e00ff */
[----:B---3--:R-:W-:-:S04]  /*0fd0*/  IMAD.HI.U32 R14, R11, R6, RZ ;  /* 0x000000060b0e7227 */ /* 0x008fc800078e00ff */
[C---:B------:R-:W-:Y:S01]  /*0fe0*/  IMAD.HI.U32 R16, R21.reuse, R6, RZ ;  /* 0x0000000615107227 */ /* 0x040fe200078e00ff */
[-C--:B------:R-:W-:Y:S02]  /*0ff0*/  @P2 SHF.R.U32.HI R11, RZ, R7.reuse, R14 ;  /* 0x00000007ff0b2219 */ /* 0x080fe4000001160e */
[-C--:B-1----:R-:W-:Y:S02]  /*1000*/  @P1 SHF.R.U32.HI R12, RZ, R8.reuse, R13 ;  /* 0x00000008ff0c1219 */ /* 0x082fe4000001160d */
[----:B------:R-:W-:Y:S02]  /*1010*/  SHF.R.U32.HI R5, RZ, R8, R5 ;  /* 0x00000008ff057219 */ /* 0x000fe40000011605 */
[----:B------:R-:W-:Y:S02]  /*1020*/  SHF.R.U32.HI R16, RZ, R7, R16 ;  /* 0x00000007ff107219 */ /* 0x000fe40000011610 */
[----:B------:R-:W-:Y:S01]  /*1030*/  SEL R5, R20, R5, !P1 ;  /* 0x0000000514057207 */ /* 0x000fe20004800000 */
[----:B--2---:R-:W-:Y:S01]  /*1040*/  IMAD.HI.U32 R14, R12, R2, RZ ;  /* 0x000000020c0e7227 */ /* 0x004fe200078e00ff */
[----:B------:R-:W-:-:S02]  /*1050*/  SEL R7, R21, R16, !P2 ;  /* 0x0000001015077207 */ /* 0x000fc40005000000 */
[----:B------:R-:W-:Y:S01]  /*1060*/  IADD3 R13, PT, PT, -R5, RZ, RZ ;  /* 0x000000ff050d7210 */ /* 0x000fe20007ffe1ff */
[----:B------:R-:W-:Y:S01]  /*1070*/  IMAD.HI.U32 R6, R11, R2, RZ ;  /* 0x000000020b067227 */ /* 0x000fe200078e00ff */
[----:B------:R-:W-:-:S03]  /*1080*/  @P0 SHF.R.U32.HI R12, RZ, R3, R14 ;  /* 0x00000003ff0c0219 */ /* 0x000fc6000001160e */
[----:B------:R-:W-:Y:S01]  /*1090*/  IMAD R13, R4, R13, R20 ;  /* 0x0000000d040d7224 */ /* 0x000fe200078e0214 */
[----:B------:R-:W-:Y:S01]  /*10a0*/  @P0 SHF.R.U32.HI R11, RZ, R3, R6 ;  /* 0x00000003ff0b0219 */ /* 0x000fe20000011606 */
[----:B------:R-:W-:-:S04]  /*10b0*/  IMAD R12, R12, R9, RZ ;  /* 0x000000090c0c7224 */ /* 0x000fc800078e02ff */
[----:B------:R-:W-:Y:S01]  /*10c0*/  IMAD R6, R11, R9, RZ ;  /* 0x000000090b067224 */ /* 0x000fe200078e02ff */
[----:B------:R-:W-:-:S04]  /*10d0*/  ISETP.GE.AND P1, PT, R5, R12, PT ;  /* 0x0000000c0500720c */ /* 0x000fc80003f26270 */
[----:B------:R-:W-:Y:S01]  /*10e0*/  ISETP.GE.OR P1, PT, R7, R6, P1 ;  /* 0x000000060700720c */ /* 0x000fe20000f26670 */
[----:B------:R-:W-:-:S05]  /*10f0*/  IMAD.HI.U32 R6, R5, R2, RZ ;  /* 0x0000000205067227 */ /* 0x000fca00078e00ff */
[----:B------:R-:W-:-:S04]  /*1100*/  SHF.R.U32.HI R6, RZ, R3, R6 ;  /* 0x00000003ff067219 */ /* 0x000fc80000011606 */
[----:B------:R-:W-:-:S03]  /*1110*/  SEL R6, R5, R6, !P0 ;  /* 0x0000000605067207 */ /* 0x000fc60004000000 */
[----:B------:R-:W-:Y:S01]  /*1120*/  @!P1 IMAD.HI.U32 R8, R7, R2, RZ ;  /* 0x0000000207089227 */ /* 0x000fe200078e00ff */
[----:B------:R-:W-:-:S04]  /*1130*/  IADD3 R2, PT, PT, -R6, RZ, RZ ;  /* 0x000000ff06027210 */ /* 0x000fc80007ffe1ff */
[----:B------:R-:W-:Y:S01]  /*1140*/  @!P1 SHF.R.U32.HI R8, RZ, R3, R8 ;  /* 0x00000003ff089219 */ /* 0x000fe20000011608 */
[----:B------:R-:W-:-:S03]  /*1150*/  IMAD R2, R9, R2, R5 ;  /* 0x0000000209027224 */ /* 0x000fc600078e0205 */
[----:B------:R-:W-:-:S05]  /*1160*/  @!P1 SEL R3, R7, R8, !P0 ;  /* 0x0000000807039207 */ /* 0x000fca0004000000 */
[--C-:B------:R-:W-:Y:S02]  /*1170*/  @!P1 IMAD.IADD R6, R6, 0x1, -R3.reuse ;  /* 0x0000000106069824 */ /* 0x100fe400078e0a03 */
[----:B------:R-:W-:Y:S01]  /*1180*/  @!P1 IMAD R3, R2, R11, R3 ;  /* 0x0000000b02039224 */ /* 0x000fe200078e0203 */
[----:B------:R-:W-:Y:S01]  /*1190*/  IADD3 R2, PT, PT, -R7, RZ, RZ ;  /* 0x000000ff07027210 */ /* 0x000fe20007ffe1ff */
[----:B------:R-:W-:Y:S02]  /*11a0*/  @!P1 IMAD R5, R6, R9, R7 ;  /* 0x0000000906059224 */ /* 0x000fe400078e0207 */
[----:B------:R-:W-:Y:S02]  /*11b0*/  @!P1 IMAD.MOV.U32 R7, RZ, RZ, R3 ;  /* 0x000000ffff079224 */ /* 0x000fe400078e0003 */
[----:B------:R-:W-:Y:S02]  /*11c0*/  IMAD R2, R10, R2, R21 ;  /* 0x000000020a027224 */ /* 0x000fe400078e0215 */
[----:B------:R-:W-:-:S02]  /*11d0*/  IMAD R20, R5, R4, R13 ;  /* 0x0000000405147224 */ /* 0x000fc400078e020d */
[----:B------:R-:W-:Y:S02]  /*11e0*/  IMAD R21, R7, R10, R2 ;  /* 0x0000000a07157224 */ /* 0x000fe400078e0202 */
.L_x_15:
[----:B------:R-:W1:Y:S01]  /*11f0*/  LDCU UR4, c[0x0][0xb30] ;  /* 0x00016600ff0477ac */ /* 0x000e620008000800 */
[----:B------:R-:W2:Y:S08]  /*1200*/  S2UR UR37, SR_CgaCtaId ;  /* 0x00000000002579c3 */ /* 0x000eb00000008800 */
[----:B------:R-:W3:Y:S01]  /*1210*/  LDC R72, c[0x0][0xb24] ;  /* 0x0002c900ff487b82 */ /* 0x000ee20000000800 */
[----:B-1----:R-:W-:-:S09]  /*1220*/  UISETP.NE.AND UP1, UPT, UR4, 0x1, UPT ;  /* 0x000000010400788c */ /* 0x002fd2000bf25270 */
[----:B--2---:R-:W-:Y:S05]  /*1230*/  BRA.U UP1, `(.L_x_16) ;  /* 0x0000000101407547 */ /* 0x004fea000b800000 */
[----:B------:R-:W1:Y:S08]  /*1240*/  LDC.64 R4, c[0x0][0xb10] ;  /* 0x0002c400ff047b82 */ /* 0x000e700000000a00 */
[----:B------:R-:W2:Y:S08]  /*1250*/  LDC.64 R2, c[0x0][0xb18] ;  /* 0x0002c600ff027b82 */ /* 0x000eb00000000a00 */
[----:B------:R-:W4:Y:S08]  /*1260*/  LDC R6, c[0x0][0xb20] ;  /* 0x0002c800ff067b82 */ /* 0x000f300000000800 */
[----:B------:R-:W3:Y:S01]  /*1270*/  LDC R8, c[0x0][0xb0c] ;  /* 0x0002c300ff087b82 */ /* 0x000ee20000000800 */
[----:B-1----:R-:W-:-:S05]  /*1280*/  IMAD.HI.U32 R4, R21, R4, RZ ;  /* 0x0000000415047227 */ /* 0x002fca00078e00ff */
[----:B------:R-:W-:Y:S01]  /*1290*/  SHF.R.U32.HI R4, RZ, R5, R4 ;  /* 0x00000005ff047219 */ /* 0x000fe20000011604 */
[----:B--2---:R-:W-:Y:S01]  /*12a0*/  IMAD.HI.U32 R3, R20, R3, RZ ;  /* 0x0000000314037227 */ /* 0x004fe200078e00ff */
[----:B------:R-:W-:-:S04]  /*12b0*/  ISETP.NE.AND P0, PT, R2, 0x1, PT ;  /* 0x000000010200780c */ /* 0x000fc80003f05270 */
[----:B----4-:R-:W-:-:S04]  /*12c0*/  SHF.R.U32.HI R3, RZ, R6, R3 ;  /* 0x00000006ff037219 */ /* 0x010fc80000011603 */
[----:B------:R-:W-:Y:S02]  /*12d0*/  SEL R3, R20, R3, !P0 ;  /* 0x0000000314037207 */ /* 0x000fe40004000000 */
[----:B---3--:R-:W-:-:S04]  /*12e0*/  ISETP.NE.AND P1, PT, R8, 0x1, PT ;  /* 0x000000010800780c */ /* 0x008fc80003f25270 */
[----:B------:R-:W-:-:S05]  /*12f0*/  SEL R4, R21, R4, !P1 ;  /* 0x0000000415047207 */ /* 0x000fca0004800000 */
[----:B------:R-:W-:Y:S02]  /*1300*/  IMAD.IADD R5, R3, 0x1, -R4 ;  /* 0x0000000103057824 */ /* 0x000fe400078e0a04 */
[----:B------:R-:W-:Y:S02]  /*1310*/  IMAD.IADD R3, R4, 0x1, -R3 ;  /* 0x0000000104037824 */ /* 0x000fe400078e0a03 */
[----:B------:R-:W-:Y:S02]  /*1320*/  IMAD R21, R5, R8, R21 ;  /* 0x0000000805157224 */ /* 0x000fe400078e0215 */
[----:B------:R-:W-:-:S07]  /*1330*/  IMAD R20, R3, R2, R20 ;  /* 0x0000000203147224 */ /* 0x000fce00078e0214 */
.L_x_16:
[----:B------:R-:W-:Y:S01]  /*1340*/  BAR.SYNC.DEFER_BLOCKING 0x0 ;  /* 0x0000000000007b1d */ /* 0x000fe20000010000 */
[----:B------:R-:W-:Y:S01]  /*1350*/  UISETP.NE.AND UP1, UPT, UR8, 0x2, UPT ;  /* 0x000000020800788c */ /* 0x000fe2000bf25270 */
[----:B------:R-:W-:Y:S02]  /*1360*/  ISETP.NE.OR P5, PT, R0, 0x2, !P5 ;  /* 0x000000020000780c */ /* 0x000fe40006fa5670 */
[----:B------:R-:W-:-:S06]  /*1370*/  LOP3.LUT R2, R185, 0x1f, RZ, 0xc0, !PT ;  /* 0x0000001fb9027812 */ /* 0x000fcc00078ec0ff */
[----:B------:R-:W-:Y:S05]  /*1380*/  BRA.U UP1, `(.L_x_17) ;  /* 0x0000001101807547 */ /* 0x000fea000b800000 */
[----:B------:R-:W1:Y:S01]  /*1390*/  LDCU UR13, c[0x0][0x38c] ;  /* 0x00007180ff0d77ac */ /* 0x000e620008000800 */
[----:B------:R-:W2:Y:S01]  /*13a0*/  LDC R9, c[0x0][0x370] ;  /* 0x0000dc00ff097b82 */ /* 0x000ea20000000800 */
[----:B------:R-:W-:Y:S01]  /*13b0*/  PLOP3.LUT P1, PT, PT, PT, UP2, 0x80, 0x8 ;  /* 0x000000000008781c */ /* 0x000fe20003f2f028 */
[----:B------:R-:W-:Y:S01]  /*13c0*/  IMAD.MOV.U32 R15, RZ, RZ, 0x1 ;  /* 0x00000001ff0f7424 */ /* 0x000fe200078e00ff */
[----:B------:R-:W-:Y:S01]  /*13d0*/  ISETP.EQ.OR P4, PT, R2, RZ, P5 ;  /* 0x000000ff0200720c */ /* 0x000fe20002f82670 */
[----:B------:R-:W-:Y:S01]  /*13e0*/  IMAD.MOV.U32 R14, RZ, RZ, RZ ;  /* 0x000000ffff0e7224 */ /* 0x000fe200078e00ff */
[----:B------:R-:W-:Y:S02]  /*13f0*/  PLOP3.LUT P1, PT, P1, PT, PT, 0x8, 0x80 ;  /* 0x000000000080781c */ /* 0x000fe40000f2e170 */
[----:B------:R-:W-:Y:S01]  /*1400*/  CS2R R12, SRZ ;  /* 0x00000000000c7805 */ /* 0x000fe2000001ff00 */
[----:B------:R-:W-:Y:S01]  /*1410*/  IMAD.MOV.U32 R10, RZ, RZ, 0x1 ;  /* 0x00000001ff0a7424 */ /* 0x000fe200078e00ff */
[----:B------:R-:W4:Y:S01]  /*1420*/  LDC R0, c[0x0][0x374] ;  /* 0x0000dd00ff007b82 */ /* 0x000f220000000800 */
[----:B------:R-:W2:Y:S01]  /*1430*/  LDCU.64 UR22, c[0x0][0x348] ;  /* 0x00006900ff1677ac */ /* 0x000ea20008000a00 */
[----:B------:R-:W-:Y:S01]  /*1440*/  UMOV UR6, URZ ;  /* 0x000000ff00067c82 */ /* 0x000fe20008000000 */
[----:B-1----:R-:W-:-:S04]  /*1450*/  UIADD3 UR5, UPT, UPT, UR13, 0x3f, URZ ;  /* 0x0000003f0d057890 */ /* 0x002fc8000fffe0ff */
[----:B------:R-:W-:-:S04]  /*1460*/  USHF.R.S32.HI UR4, URZ, 0x1f, UR5 ;  /* 0x0000001fff047899 */ /* 0x000fc80008011405 */
[----:B------:R-:W-:-:S04]  /*1470*/  ULEA.HI UR4, UR4, UR5, URZ, 0x6 ;  /* 0x0000000504047291 */ /* 0x000fc8000f8f30ff */
[----:B------:R-:W-:Y:S02]  /*1480*/  USHF.R.S32.HI UR15, URZ, 0x6, UR4 ;  /* 0x00000006ff0f7899 */ /* 0x000fe40008011404 */
[----:B------:R-:W-:Y:S02]  /*1490*/  UIADD3 UR4, UPT, UPT, UR13, -0x1, URZ ;  /* 0xffffffff0d047890 */ /* 0x000fe4000fffe0ff */
[----:B------:R-:W-:Y:S02]  /*14a0*/  UISETP.LT.U32.AND UP0, UPT, UR15, 0x5, UPT ;  /* 0x000000050f00788c */ /* 0x000fe4000bf01070 */
[----:B------:R-:W-:Y:S02]  /*14b0*/  UISETP.GE.U32.AND UP1, UPT, UR4, -0x7f, UPT ;  /* 0xffffff810400788c */ /* 0x000fe4000bf26070 */
[----:B------:R-:W-:Y:S02]  /*14c0*/  USEL UR14, UR15, 0x5, UP0 ;  /* 0x000000050f0e7887 */ /* 0x000fe40008000000 */
[----:B------:R-:W-:-:S02]  /*14d0*/  UIADD3 UR13, UPT, UPT, UR13, 0x7e, URZ ;  /* 0x0000007e0d0d7890 */ /* 0x000fc4000fffe0ff */
[----:B------:R-:W-:Y:S02]  /*14e0*/  UIADD3 UR5, UPT, UPT, UR14, -0x1, URZ ;  /* 0xffffffff0e057890 */ /* 0x000fe4000fffe0ff */
[----:B------:R-:W-:-:S03]  /*14f0*/  UIADD3 UR7, UPT, UPT, UR15, -UR14, URZ ;  /* 0x8000000e0f077290 */ /* 0x000fc6000fffe0ff */
[----:B------:R-:W-:-:S04]  /*1500*/  @UP1 UIADD3 UR5, UPT, UPT, UR14, URZ, URZ ;  /* 0x000000ff0e051290 */ /* 0x000fc8000fffe0ff */
[----:B--2---:R-:W-:-:S12]  /*1510*/  UIADD3 UR5, UPT, UPT, UR5, 0x1, URZ ;  /* 0x0000000105057890 */ /* 0x004fd8000fffe0ff */
.L_x_35:
[----:B------:R-:W-:Y:S01]  /*1520*/  UISETP.NE.AND UP0, UPT, UR37, URZ, UPT ;  /* 0x000000ff2500728c */ /* 0x000fe2000bf05270 */
[----:B------:R-:W1:Y:S08]  /*1530*/  S2UR UR37, SR_CgaCtaId ;  /* 0x00000000002579c3 */ /* 0x000e700000008800 */
[----:B------:R-:W-:Y:S05]  /*1540*/  BRA.U UP0, `(.L_x_18) ;  /* 0x0000000100347547 */ /* 0x000fea000b800000 */
[----:B------:R-:W2:Y:S01]  /*1550*/  S2R R2, SR_CgaCtaId ;  /* 0x0000000000027919 */ /* 0x000ea20000008800 */
[----:B------:R-:W-:-:S04]  /*1560*/  MOV R3, 0x400 ;  /* 0x0000040000037802 */ /* 0x000fc80000000f00 */
[----:B--2---:R-:W-:Y:S02]  /*1570*/  LEA R3, R2, R3, 0x18 ;  /* 0x0000000302037211 */ /* 0x004fe400078ec0ff */
[----:B------:R-:W-:-:S03]  /*1580*/  SHF.L.U32 R2, R10, 0x1f, RZ ;  /* 0x0000001f0a027819 */ /* 0x000fc600000006ff */
[----:B------:R-:W-:-:S04]  /*1590*/  IMAD R3, R12, 0x8, R3 ;  /* 0x000000080c037824 */ /* 0x000fc800078e0203 */
[----:B------:R-:W2:Y:S02]  /*15a0*/  SYNCS.PHASECHK.TRANS64.TRYWAIT P0, [R3+URZ+0xf0], R2 ;  /* 0x0000f002030075a7 */ /* 0x000ea400080011ff */
[----:B--2---:R-:W-:Y:S05]  /*15b0*/  @!P0 BRA `(.L_x_19) ;  /* 0x0000009800788947 */ /* 0x004fea0003800000 */
.L_x_127:
[----:B------:R-:W-:Y:S01]  /*15c0*/  VIADD R12, R12, 0x1 ;  /* 0x000000010c0c7836 */ /* 0x000fe20000000000 */
[----:B------:R2:W-:Y:S04]  /*15d0*/  SYNCS.ARRIVE.TRANS64.A1T0 RZ, [R3+URZ+0xe0], RZ ;  /* 0x0000e0ff03ff79a7 */ /* 0x0005e800081000ff */
[----:B------:R-:W-:-:S04]  /*15e0*/  ISETP.NE.AND P0, PT, R12, 0x2, PT ;  /* 0x000000020c00780c */ /* 0x000fc80003f05270 */
[----:B------:R-:W-:Y:S02]  /*15f0*/  SEL R12, R12, RZ, P0 ;  /* 0x000000ff0c0c7207 */ /* 0x000fe40000000000 */
[----:B--2---:R-:W-:-:S04]  /*1600*/  SEL R3, RZ, 0x1, P0 ;  /* 0x00000001ff037807 */ /* 0x004fc80000000000 */
[----:B------:R-:W-:-:S07]  /*1610*/  LOP3.LUT R10, R10, R3, RZ, 0x3c, !PT ;  /* 0x000000030a0a7212 */ /* 0x000fce00078e3cff */
.L_x_18:
[----:B------:R-:W-:Y:S01]  /*1620*/  UMOV UR4, 0x400 ;  /* 0x0000040000047882 */ /* 0x000fe20000000000 */
[----:B------:R-:W-:Y:S01]  /*1630*/  SHF.L.U32 R2, R15, 0x1f, RZ ;  /* 0x0000001f0f027819 */ /* 0x000fe200000006ff */
[----:B-1----:R-:W-:Y:S01]  /*1640*/  ULEA UR4, UR37, UR4, 0x18 ;  /* 0x0000000425047291 */ /* 0x002fe2000f8ec0ff */
[----:B------:R-:W-:Y:S01]  /*1650*/  R2UR UR35, R21 ;  /* 0x00000000152372ca */ /* 0x000fe200000e0000 */
[----:B------:R-:W-:Y:S01]  /*1660*/  UISETP.GE.U32.AND UP0, UPT, UR13, 0x7f, UPT ;  /* 0x0000007f0d00788c */ /* 0x000fe2000bf06070 */
[----:B------:R-:W-:Y:S01]  /*1670*/  R2UR UR11, R20 ;  /* 0x00000000140b72ca */ /* 0x000fe200000e0000 */
[----:B------:R-:W-:Y:S01]  /*1680*/  ULEA UR8, UR6, UR4, 0x3 ;  /* 0x0000000406087291 */ /* 0x000fe2000f8e18ff */
[----:B------:R-:W-:-:S08]  /*1690*/  UMOV UR24, URZ ;  /* 0x000000ff00187c82 */ /* 0x000fd00008000000 */
[----:B------:R1:W2:Y:S01]  /*16a0*/  SYNCS.PHASECHK.TRANS64.TRYWAIT P0, [UR8+0x28], R2 ;  /* 0x00002802ff0075a7 */ /* 0x0002a20008001108 */
[----:B------:R-:W-:Y:S02]  /*16b0*/  USHF.L.U32 UR35, UR35, 0x7, URZ ;  /* 0x0000000723237899 */ /* 0x000fe400080006ff */
[----:B------:R-:W-:Y:S01]  /*16c0*/  USHF.L.U32 UR11, UR11, 0x8, URZ ;  /* 0x000000080b0b7899 */ /* 0x000fe200080006ff */
[----:B------:R-:W-:Y:S11]  /*16d0*/  BRA.U !UP0, `(.L_x_20) ;  /* 0x0000000108a87547 */ /* 0x000ff6000b800000 */
[----:B------:R-:W-:Y:S01]  /*16e0*/  UMOV UR16, URZ ;  /* 0x000000ff00107c82 */ /* 0x000fe20008000000 */
[----:B------:R-:W-:-:S05]  /*16f0*/  UMOV UR17, UR6 ;  /* 0x0000000600117c82 */ /* 0x000fca0008000000 */
.L_x_25:
[----:B-1----:R-:W-:Y:S01]  /*1700*/  ULEA UR33, UR17, UR4, 0x3 ;  /* 0x0000000411217291 */ /* 0x002fe2000f8e18ff */
[----:B--2---:R-:W-:Y:S01]  /*1710*/  @!P5 MOV R3, 0x6000 ;  /* 0x000060000003d802 */ /* 0x004fe20000000f00 */
[----:B--2---:R-:W-:Y:S10]  /*1720*/  @P0 BRA `(.L_x_21) ;  /* 0x00000000000c0947 */ /* 0x004ff40003800000 */
[----:B------:R-:W-:-:S04]  /*1730*/  SHF.L.U32 R5, R15, 0x1f, RZ ;  /* 0x0000001f0f057819 */ /* 0x000fc800000006ff */
[----:B------:R-:W2:Y:S02]  /*1740*/  SYNCS.PHASECHK.TRANS64.TRYWAIT P0, [UR33+0x28], R5 ;  /* 0x00002805ff0075a7 */ /* 0x000ea40008001121 */
[----:B--2---:R-:W-:Y:S05]  /*1750*/  @!P0 BRA `(.L_x_22) ;  /* 0x0000009800248947 */ /* 0x004fea0003800000 */
.L_x_21:
[----:B------:R2:W-:Y:S01]  /*1760*/  @!P5 SYNCS.ARRIVE.TRANS64 RZ, [UR33], R3 ;  /* 0x00000003ffffd9a7 */ /* 0x0005e20008000021 */
[----:B------:R-:W-:Y:S04]  /*1770*/  BSSY.RECONVERGENT B0, `(.L_x_23) ;  /* 0x0000003000007945 */ /* 0x000fe80003800200 */
[----:B------:R-:W-:Y:S05]  /*1780*/  @P4 BRA `(.L_x_24) ;  /* 0x0000000000044947 */ /* 0x000fea0003800000 */
[----:B------:R-:W-:Y:S05]  /*1790*/  BPT.TRAP 0x1 ;  /* 0x000000040000795c */ /* 0x000fea0000300000 */
.L_x_24:
[----:B------:R-:W-:Y:S05]  /*17a0*/  BSYNC.RECONVERGENT B0 ;  /* 0x0000000000007941 */ /* 0x000fea0003800200 */
.L_x_23:
[----:B------:R-:W-:Y:S02]  /*17b0*/  UIADD3 UR6, UPT, UPT, UR17, 0x1, URZ ;  /* 0x0000000111067890 */ /* 0x000fe4000fffe0ff */
[----:B------:R-:W-:Y:S02]  /*17c0*/  ULEA UR32, UR17, UR4, 0xd ;  /* 0x0000000411207291 */ /* 0x000fe4000f8e68ff */
[----:B------:R-:W-:Y:S02]  /*17d0*/  UISETP.NE.AND UP0, UPT, UR6, 0x5, UPT ;  /* 0x000000050600788c */ /* 0x000fe4000bf05270 */
[----:B------:R-:W-:Y:S02]  /*17e0*/  UIADD3 UR26, UP1, UPT, UR22, 0x80, URZ ;  /* 0x00000080161a7890 */ /* 0x000fe4000ff3e0ff */
[----:B------:R-:W-:Y:S02]  /*17f0*/  USEL UR9, URZ, 0x1, UP0 ;  /* 0x00000001ff097887 */ /* 0x000fe40008000000 */
[----:B------:R-:W-:-:S02]  /*1800*/  USEL UR6, UR6, URZ, UP0 ;  /* 0x000000ff06067287 */ /* 0x000fc40008000000 */
[----:B------:R-:W-:Y:S02]  /*1810*/  UIADD3 UR20, UP0, UPT, UR22, 0x180, URZ ;  /* 0x0000018016147890 */ /* 0x000fe4000ff1e0ff */
[----:B------:R-:W-:Y:S01]  /*1820*/  ULEA UR8, UR6, UR4, 0x3 ;  /* 0x0000000406087291 */ /* 0x000fe2000f8e18ff */
[----:B------:R-:W-:Y:S01]  /*1830*/  LOP3.LUT R15, R15, UR9, RZ, 0x3c, !PT ;  /* 0x000000090f0f7c12 */ /* 0x000fe2000f8e3cff */
[----:B------:R-:W-:Y:S02]  /*1840*/  USHF.L.U32 UR34, UR16, 0x6, URZ ;  /* 0x0000000610227899 */ /* 0x000fe400080006ff */
[----:B------:R-:W-:Y:S01]  /*1850*/  UIADD3.X UR27, UPT, UPT, URZ, UR23, URZ, UP1, !UPT ;  /* 0x00000017ff1b7290 */ /* 0x000fe20008ffe4ff */
[----:B-1----:R-:W-:Y:S01]  /*1860*/  SHF.L.U32 R2, R15, 0x1f, RZ ;  /* 0x0000001f0f027819 */ /* 0x002fe200000006ff */
[----:B------:R-:W-:Y:S02]  /*1870*/  UIADD3 UR32, UPT, UPT, UR32, 0xc400, URZ ;  /* 0x0000c40020207890 */ /* 0x000fe4000fffe0ff */
[----:B------:R-:W-:Y:S01]  /*1880*/  UIADD3.X UR21, UPT, UPT, URZ, UR23, URZ, UP0, !UPT ;  /* 0x00000017ff157290 */ /* 0x000fe200087fe4ff */
[----:B------:R1:W1:Y:S01]  /*1890*/  SYNCS.PHASECHK.TRANS64.TRYWAIT P0, [UR8+0x28], R2 ;  /* 0x00002802ff0075a7 */ /* 0x0002620008001108 */
[----:B------:R-:W-:Y:S01]  /*18a0*/  ULEA UR8, UR17, UR4, 0xe ;  /* 0x0000000411087291 */ /* 0x000fe2000f8e70ff */
[----:B------:R-:W-:Y:S01]  /*18b0*/  UMOV UR18, 0x0 ;  /* 0x0000000000127882 */ /* 0x000fe20000000000 */
[----:B------:R-:W-:-:S02]  /*18c0*/  UMOV UR19, 0x10000000 ;  /* 0x1000000000137882 */ /* 0x000fc40000000000 */
[----:B------:R-:W-:Y:S01]  /*18d0*/  UIADD3 UR8, UPT, UPT, UR8, 0x16400, URZ ;  /* 0x0001640008087890 */ /* 0x000fe2000fffe0ff */
[----:B------:R1:W-:Y:S01]  /*18e0*/  UTMALDG.3D [UR32], [UR26], desc[UR18] ;  /* 0x000012201a0075b4 */ /* 0x0003e20008011000 */
[----:B------:R-:W-:Y:S01]  /*18f0*/  UMOV UR12, UR36 ;  /* 0x00000024000c7c82 */ /* 0x000fe20008000000 */
[----:B------:R-:W-:Y:S01]  /*1900*/  UMOV UR9, UR33 ;  /* 0x0000002100097c82 */ /* 0x000fe20008000000 */
[----:B------:R-:W-:Y:S01]  /*1910*/  UMOV UR10, UR34 ;  /* 0x00000022000a7c82 */ /* 0x000fe20008000000 */
[----:B------:R-:W-:Y:S01]  /*1920*/  UIADD3 UR16, UPT, UPT, UR16, 0x1, URZ ;  /* 0x0000000110107890 */ /* 0x000fe2000fffe0ff */
[----:B------:R-:W-:Y:S01]  /*1930*/  UMOV UR24, UR5 ;  /* 0x0000000500187c82 */ /* 0x000fe20008000000 */
[----:B------:R-:W-:Y:S02]  /*1940*/  UMOV UR17, UR6 ;  /* 0x0000000600117c82 */ /* 0x000fe40008000000 */
[----:B------:R1:W-:Y:S01]  /*1950*/  UTMALDG.3D [UR8], [UR20], desc[UR18] ;  /* 0x00001208140075b4 */ /* 0x0003e20008011000 */
[----:B------:R-:W-:-:S09]  /*1960*/  UISETP.NE.AND UP0, UPT, UR16, UR5, UPT ;  /* 0x000000051000728c */ /* 0x000fd2000bf05270 */
[----:B------:R-:W-:Y:S05]  /*1970*/  BRA.U UP0, `(.L_x_25) ;  /* 0xfffffffd00607547 */ /* 0x000fea000b83ffff */
.L_x_20:
[----:B-1----:R-:W-:Y:S01]  /*1980*/  ULEA UR8, UR6, UR4, 0x3 ;  /* 0x0000000406087291 */ /* 0x002fe2000f8e18ff */
[----:B------:R-:W-:Y:S01]  /*1990*/  SHF.L.U32 R2, R15, 0x1f, RZ ;  /* 0x0000001f0f027819 */ /* 0x000fe200000006ff */
[----:B------:R-:W-:Y:S01]  /*19a0*/  @!P1 SYNCS.ARRIVE.TRANS64.A1T0 RZ, [UR4+0x98], RZ ;  /* 0x000098ffffff99a7 */ /* 0x000fe20008100004 */
[----:B------:R-:W-:-:S06]  /*19b0*/  UISETP.GT.AND UP0, UPT, UR15, UR14, UPT ;  /* 0x0000000e0f00728c */ /* 0x000fcc000bf04270 */
[----:B--2---:R1:W2:Y:S03]  /*19c0*/  SYNCS.PHASECHK.TRANS64.TRYWAIT P0, [UR8+0x28], R2 ;  /* 0x00002802ff0075a7 */ /* 0x0042a60008001108 */
[----:B------:R-:W-:Y:S05]  /*19d0*/  BRA.U !UP0, `(.L_x_26) ;  /* 0x0000000108ac7547 */ /* 0x000fea000b800000 */
[----:B------:R-:W-:Y:S01]  /*19e0*/  UIADD3 UR21, UPT, UPT, UR7, UR24, URZ ;  /* 0x0000001807157290 */ /* 0x000fe2000fffe0ff */
[----:B------:R-:W-:-:S11]  /*19f0*/  UMOV UR25, UR6 ;  /* 0x0000000600197c82 */ /* 0x000fd60008000000 */
.L_x_31:
[----:B-1----:R-:W-:Y:S01]  /*1a00*/  ULEA UR17, UR25, UR4, 0x3 ;  /* 0x0000000419117291 */ /* 0x002fe2000f8e18ff */
[----:B--2---:R-:W-:Y:S01]  /*1a10*/  @!P5 MOV R3, 0x6000 ;  /* 0x000060000003d802 */ /* 0x004fe20000000f00 */
[----:B--2---:R-:W-:Y:S10]  /*1a20*/  @P0 BRA `(.L_x_27) ;  /* 0x00000000000c0947 */ /* 0x004ff40003800000 */
[----:B------:R-:W-:-:S04]  /*1a30*/  SHF.L.U32 R5, R15, 0x1f, RZ ;  /* 0x0000001f0f057819 */ /* 0x000fc800000006ff */
[----:B------:R-:W2:Y:S02]  /*1a40*/  SYNCS.PHASECHK.TRANS64.TRYWAIT P0, [UR17+0x28], R5 ;  /* 0x00002805ff0075a7 */ /* 0x000ea40008001111 */
[----:B--2---:R-:W-:Y:S05]  /*1a50*/  @!P0 BRA `(.L_x_28) ;  /* 0x00000094007c8947 */ /* 0x004fea0003800000 */
.L_x_27:
[----:B------:R2:W-:Y:S01]  /*1a60*/  @!P5 SYNCS.ARRIVE.TRANS64 RZ, [UR17], R3 ;  /* 0x00000003ffffd9a7 */ /* 0x0005e20008000011 */
[----:B------:R-:W-:Y:S04]  /*1a70*/  BSSY.RECONVERGENT B0, `(.L_x_29) ;  /* 0x0000003000007945 */ /* 0x000fe80003800200 */
[----:B------:R-:W-:Y:S05]  /*1a80*/  @P4 BRA `(.L_x_30) ;  /* 0x0000000000044947 */ /* 0x000fea0003800000 */
[----:B------:R-:W-:Y:S05]  /*1a90*/  BPT.TRAP 0x1 ;  /* 0x000000040000795c */ /* 0x000fea0000300000 */
.L_x_30:
[----:B------:R-:W-:Y:S05]  /*1aa0*/  BSYNC.RECONVERGENT B0 ;  /* 0x0000000000007941 */ /* 0x000fea0003800200 */
.L_x_29:
        /* <DEDUP_REMOVED lines=10> */
[----:B------:R-:W-:Y:S01]  /*1b50*/  UIADD3 UR16, UPT, UPT, UR16, 0xc400, URZ ;  /* 0x0000c40010107890 */ /* 0x000fe2000fffe0ff */
[----:B-1----:R-:W-:Y:S01]  /*1b60*/  SHF.L.U32 R2, R15, 0x1f, RZ ;  /* 0x0000001f0f027819 */ /* 0x002fe200000006ff */
[----:B------:R-:W-:Y:S02]  /*1b70*/  UIADD3.X UR31, UPT, UPT, URZ, UR23, URZ, UP1, !UPT ;  /* 0x00000017ff1f7290 */ /* 0x000fe40008ffe4ff */
[----:B------:R-:W-:Y:S01]  /*1b80*/  UIADD3.X UR29, UPT, UPT, URZ, UR23, URZ, UP0, !UPT ;  /* 0x00000017ff1d7290 */ /* 0x000fe200087fe4ff */
[----:B------:R1:W1:Y:S01]  /*1b90*/  SYNCS.PHASECHK.TRANS64.TRYWAIT P0, [UR8+0x28], R2 ;  /* 0x00002802ff0075a7 */ /* 0x0002620008001108 */
[----:B------:R-:W-:Y:S01]  /*1ba0*/  ULEA UR8, UR25, UR4, 0xe ;  /* 0x0000000419087291 */ /* 0x000fe2000f8e70ff */
[----:B------:R-:W-:Y:S01]  /*1bb0*/  UMOV UR26, 0x0 ;  /* 0x00000000001a7882 */ /* 0x000fe20000000000 */
[----:B------:R-:W-:-:S02]  /*1bc0*/  UMOV UR27, 0x10000000 ;  /* 0x10000000001b7882 */ /* 0x000fc40000000000 */
[----:B------:R-:W-:Y:S01]  /*1bd0*/  UIADD3 UR8, UPT, UPT, UR8, 0x16400, URZ ;  /* 0x0001640008087890 */ /* 0x000fe2000fffe0ff */
[----:B------:R-:W-:Y:S01]  /*1be0*/  UMOV UR19, UR35 ;  /* 0x0000002300137c82 */ /* 0x000fe20008000000 */
[----:B------:R-:W-:Y:S01]  /*1bf0*/  UMOV UR20, UR36 ;  /* 0x0000002400147c82 */ /* 0x000fe20008000000 */
[----:B------:R-:W-:Y:S01]  /*1c00*/  UMOV UR12, UR36 ;  /* 0x00000024000c7c82 */ /* 0x000fe20008000000 */
[----:B------:R-:W-:Y:S01]  /*1c10*/  UMOV UR9, UR17 ;  /* 0x0000001100097c82 */ /* 0x000fe20008000000 */
[----:B------:R-:W-:Y:S01]  /*1c20*/  UMOV UR10, UR18 ;  /* 0x00000012000a7c82 */ /* 0x000fe20008000000 */
[----:B------:R1:W-:Y:S01]  /*1c30*/  UTMALDG.3D [UR16], [UR30], desc[UR26] ;  /* 0x00001a101e0075b4 */ /* 0x0003e20008011000 */
[----:B------:R-:W-:Y:S01]  /*1c40*/  UIADD3 UR24, UPT, UPT, UR24, 0x1, URZ ;  /* 0x0000000118187890 */ /* 0x000fe2000fffe0ff */
[----:B------:R-:W-:-:S03]  /*1c50*/  UMOV UR25, UR6 ;  /* 0x0000000600197c82 */ /* 0x000fc60008000000 */
[----:B------:R-:W-:Y:S01]  /*1c60*/  UISETP.NE.AND UP0, UPT, UR24, UR21, UPT ;  /* 0x000000151800728c */ /* 0x000fe2000bf05270 */
[----:B------:R1:W-:Y:S08]  /*1c70*/  UTMALDG.3D [UR8], [UR28], desc[UR26] ;  /* 0x00001a081c0075b4 */ /* 0x0003f00008011000 */
[----:B------:R-:W-:Y:S05]  /*1c80*/  BRA.U UP0, `(.L_x_31) ;  /* 0xfffffffd005c7547 */ /* 0x000fea000b83ffff */
.L_x_26:
[C---:B-1----:R-:W-:Y:S01]  /*1c90*/  LEA R2, R14.reuse, UR4, 0x3 ;  /* 0x000000040e027c11 */ /* 0x042fe2000f8e18ff */
[----:B------:R-:W-:Y:S01]  /*1ca0*/  NOP ;  /* 0x0000000000007918 */ /* 0x000fe20000000000 */
[----:B--2---:R-:W-:Y:S02]  /*1cb0*/  SHF.L.U32 R3, R13, 0x1f, RZ ;  /* 0x0000001f0d037819 */ /* 0x004fe400000006ff */
[----:B------:R-:W-:Y:S02]  /*1cc0*/  LEA R4, R14, UR4, 0x4 ;  /* 0x000000040e047c11 */ /* 0x000fe4000f8e20ff */
[----:B------:R-:W1:Y:S02]  /*1cd0*/  SYNCS.PHASECHK.TRANS64.TRYWAIT P0, [R2+URZ+0xa0], R3 ;  /* 0x0000a003020075a7 */ /* 0x000e6400080011ff */
[----:B-1----:R-:W-:Y:S05]  /*1ce0*/  @!P0 BRA `(.L_x_32) ;  /* 0x0000009000f08947 */ /* 0x002fea0003800000 */
.L_x_130:
[----:B------:R-:W2:Y:S01]  /*1cf0*/  LDS.128 R4, [R4+0x110] ;  /* 0x0001100004047984 */ /* 0x000ea20000000c00 */
[----:B---3--:R-:W-:Y:S01]  /*1d00*/  ISETP.GE.AND P0, PT, R72, 0x1, PT ;  /* 0x000000014800780c */ /* 0x008fe20003f06270 */
[----:B-1----:R-:W-:Y:S01]  /*1d10*/  VIADD R2, R2, 0xb0 ;  /* 0x000000b002027836 */ /* 0x002fe20000000000 */
[----:B------:R-:W-:Y:S01]  /*1d20*/  @!PT LDS RZ, [RZ] ;  /* 0x00000000fffff984 */ /* 0x000fe20000000800 */
[----:B------:R-:W-:Y:S01]  /*1d30*/  @!PT LDS RZ, [RZ] ;  /* 0x00000000fffff984 */ /* 0x000fe20000000800 */
[----:B------:R-:W-:Y:S01]  /*1d40*/  @!PT LDS RZ, [RZ] ;  /* 0x00000000fffff984 */ /* 0x000fe20000000800 */
[----:B------:R-:W-:Y:S01]  /*1d50*/  @!PT LDS RZ, [RZ] ;  /* 0x00000000fffff984 */ /* 0x000fe20000000800 */
[----:B------:R1:W-:Y:S06]  /*1d60*/  MEMBAR.ALL.CTA ;  /* 0x0000000000007992 */ /* 0x0003ec0000008000 */
[----:B-1----:R-:W1:Y:S01]  /*1d70*/  FENCE.VIEW.ASYNC.S ;  /* 0x00000000000073c6 */ /* 0x002e620000000000 */
[----:B------:R-:W-:-:S04]  /*1d80*/  PRMT R2, RZ, 0x654, R2 ;  /* 0x00000654ff027816 */ /* 0x000fc80000000002 */
[----:B-1----:R1:W-:Y:S01]  /*1d90*/  SYNCS.ARRIVE.TRANS64.RED.A1T0 RZ, [R2+URZ], RZ ;  /* 0x000000ff02ff79a7 */ /* 0x0023e200081004ff */
[----:B--2---:R-:W-:-:S13]  /*1da0*/  LOP3.LUT P2, RZ, R6, 0x1, RZ, 0xc0, !PT ;  /* 0x0000000106ff7812 */ /* 0x004fda000784c0ff */
[----:B------:R-:W-:Y:S01]  /*1db0*/  @P2 SHF.R.U32.HI R3, RZ, 0x10, R5 ;  /* 0x00000010ff032819 */ /* 0x000fe20000011605 */
[----:B------:R-:W-:Y:S01]  /*1dc0*/  VOTEU.ANY UP0, P2 ;  /* 0x0000000000ff7886 */ /* 0x000fe20001000100 */
[----:B------:R-:W-:Y:S02]  /*1dd0*/  @P2 MOV R11, R4 ;  /* 0x00000004000b2202 */ /* 0x000fe40000000f00 */
[----:B------:R-:W-:Y:S02]  /*1de0*/  @P2 R2UR.BROADCAST UR8, R3 ;  /* 0x00000000030822ca */ /* 0x000fe400008e0000 */
[----:B------:R-:W-:-:S11]  /*1df0*/  @P2 LOP3.LUT R8, R5, 0xffff, RZ, 0xc0, !PT ;  /* 0x0000ffff05082812 */ /* 0x000fd600078ec0ff */
[----:B------:R-:W-:Y:S01]  /*1e00*/  @UP0 UMOV UR36, UR8 ;  /* 0x0000000800240c82 */ /* 0x000fe20008000000 */
[----:B-1----:R-:W-:Y:S05]  /*1e10*/  @!P0 BRA `(.L_x_33) ;  /* 0x0000000000b88947 */ /* 0x002fea0003800000 */
[----:B------:R-:W4:Y:S01]  /*1e20*/  LDC.64 R4, c[0x0][0xb18] ;  /* 0x0002c600ff047b82 */ /* 0x000f220000000a00 */
[----:B------:R-:W-:-:S07]  /*1e30*/  ISETP.NE.AND P3, PT, R72, 0x1, PT ;  /* 0x000000014800780c */ /* 0x000fce0003f65270 */
[----:B------:R-:W1:Y:S08]  /*1e40*/  LDC.64 R6, c[0x0][0xb10] ;  /* 0x0002c400ff067b82 */ /* 0x000e700000000a00 */
[----:B------:R-:W2:Y:S08]  /*1e50*/  LDC R16, c[0x0][0xb20] ;  /* 0x0002c800ff107b82 */ /* 0x000eb00000000800 */
[----:B------:R-:W3:Y:S01]  /*1e60*/  LDC R18, c[0x0][0xb0c] ;  /* 0x0002c300ff127b82 */ /* 0x000ee20000000800 */
[----:B----4-:R-:W-:Y:S01]  /*1e70*/  IMAD.HI.U32 R17, R0, R5, RZ ;  /* 0x0000000500117227 */ /* 0x010fe200078e00ff */
[----:B------:R-:W-:-:S03]  /*1e80*/  ISETP.NE.AND P0, PT, R4, 0x1, PT ;  /* 0x000000010400780c */ /* 0x000fc60003f05270 */
[----:B------:R-:W-:-:S03]  /*1e90*/  IMAD.HI.U32 R5, R8, R5, RZ ;  /* 0x0000000508057227 */ /* 0x000fc600078e00ff */
[----:B------:R-:W4:Y:S01]  /*1ea0*/  LDC.64 R2, c[0x0][0xb28] ;  /* 0x0002ca00ff027b82 */ /* 0x000f220000000a00 */
[----:B-1----:R-:W-:-:S04]  /*1eb0*/  IMAD.HI.U32 R20, R9, R6, RZ ;  /* 0x0000000609147227 */ /* 0x002fc800078e00ff */
[----:B------:R-:W-:Y:S01]  /*1ec0*/  IMAD.HI.U32 R22, R11, R6, RZ ;  /* 0x000000060b167227 */ /* 0x000fe200078e00ff */
[----:B------:R-:W-:Y:S02]  /*1ed0*/  SHF.R.U32.HI R20, RZ, R7, R20 ;  /* 0x00000007ff147219 */ /* 0x000fe40000011614 */
[-C--:B--2---:R-:W-:Y:S02]  /*1ee0*/  SHF.R.U32.HI R17, RZ, R16.reuse, R17 ;  /* 0x00000010ff117219 */ /* 0x084fe40000011611 */
[----:B------:R-:W-:Y:S02]  /*1ef0*/  SHF.R.U32.HI R5, RZ, R16, R5 ;  /* 0x00000010ff057219 */ /* 0x000fe40000011605 */
[----:B------:R-:W-:Y:S02]  /*1f00*/  SEL R17, R0, R17, !P0 ;  /* 0x0000001100117207 */ /* 0x000fe40004000000 */
[----:B------:R-:W-:Y:S02]  /*1f10*/  SHF.R.U32.HI R22, RZ, R7, R22 ;  /* 0x00000007ff167219 */ /* 0x000fe40000011616 */
[----:B---3--:R-:W-:-:S02]  /*1f20*/  ISETP.NE.AND P1, PT, R18, 0x1, PT ;  /* 0x000000011200780c */ /* 0x008fc40003f25270 */
[----:B------:R-:W-:Y:S02]  /*1f30*/  SEL R5, R8, R5, !P0 ;  /* 0x0000000508057207 */ /* 0x000fe40004000000 */
[----:B------:R-:W-:Y:S02]  /*1f40*/  SEL R19, R9, R20, !P1 ;  /* 0x0000001409137207 */ /* 0x000fe40004800000 */
[----:B------:R-:W-:Y:S01]  /*1f50*/  SEL R7, R11, R22, !P1 ;  /* 0x000000160b077207 */ /* 0x000fe20004800000 */
[----:B----4-:R-:W-:-:S04]  /*1f60*/  IMAD.HI.U32 R20, R17, R2, RZ ;  /* 0x0000000211147227 */ /* 0x010fc800078e00ff */
[----:B------:R-:W-:Y:S01]  /*1f70*/  IMAD.HI.U32 R6, R19, R2, RZ ;  /* 0x0000000213067227 */ /* 0x000fe200078e00ff */
[----:B------:R-:W-:-:S04]  /*1f80*/  @P3 SHF.R.U32.HI R17, RZ, R3, R20 ;  /* 0x00000003ff113219 */ /* 0x000fc80000011614 */
[----:B------:R-:W-:Y:S01]  /*1f90*/  @P3 SHF.R.U32.HI R19, RZ, R3, R6 ;  /* 0x00000003ff133219 */ /* 0x000fe20000011606 */
[----:B------:R-:W-:-:S04]  /*1fa0*/  IMAD R17, R72, R17, RZ ;  /* 0x0000001148117224 */ /* 0x000fc800078e02ff */
[----:B------:R-:W-:Y:S01]  /*1fb0*/  IMAD R6, R72, R19, RZ ;  /* 0x0000001348067224 */ /* 0x000fe200078e02ff */
[C---:B------:R-:W-:Y:S02]  /*1fc0*/  ISETP.GE.AND P0, PT, R5.reuse, R17, PT ;  /* 0x000000110500720c */ /* 0x040fe40003f06270 */
[----:B------:R-:W-:Y:S02]  /*1fd0*/  IADD3 R17, PT, PT, -R5, RZ, RZ ;  /* 0x000000ff05117210 */ /* 0x000fe40007ffe1ff */
[----:B------:R-:W-:Y:S01]  /*1fe0*/  ISETP.GE.OR P0, PT, R7, R6, P0 ;  /* 0x000000060700720c */ /* 0x000fe20000706670 */
[----:B------:R-:W-:-:S04]  /*1ff0*/  IMAD.HI.U32 R6, R5, R2, RZ ;  /* 0x0000000205067227 */ /* 0x000fc800078e00ff */
[----:B------:R-:W-:Y:S01]  /*2000*/  IMAD R8, R4, R17, R8 ;  /* 0x0000001104087224 */ /* 0x000fe200078e0208 */
[----:B------:R-:W-:-:S04]  /*2010*/  SHF.R.U32.HI R6, RZ, R3, R6 ;  /* 0x00000003ff067219 */ /* 0x000fc80000011606 */
[----:B------:R-:W-:-:S03]  /*2020*/  SEL R6, R5, R6, !P3 ;  /* 0x0000000605067207 */ /* 0x000fc60005800000 */
[----:B------:R-:W-:-:S04]  /*2030*/  @!P0 IMAD.HI.U32 R16, R7, R2, RZ ;  /* 0x0000000207108227 */ /* 0x000fc800078e00ff */
[----:B------:R-:W-:Y:S01]  /*2040*/  IMAD.MOV R2, RZ, RZ, -R6 ;  /* 0x000000ffff027224 */ /* 0x000fe200078e0a06 */
[----:B------:R-:W-:-:S03]  /*2050*/  @!P0 SHF.R.U32.HI R16, RZ, R3, R16 ;  /* 0x00000003ff108219 */ /* 0x000fc60000011610 */
[----:B------:R-:W-:Y:S01]  /*2060*/  IMAD R2, R72, R2, R5 ;  /* 0x0000000248027224 */ /* 0x000fe200078e0205 */
        /* <DEDUP_REMOVED lines=9> */
.L_x_33:
[----:B------:R-:W1:Y:S02]  /*2100*/  LDCU UR8, c[0x0][0xb30] ;  /* 0x00016600ff0877ac */ /* 0x000e640008000800 */
[----:B-1----:R-:W-:-:S09]  /*2110*/  UISETP.NE.AND UP0, UPT, UR8, 0x1, UPT ;  /* 0x000000010800788c */ /* 0x002fd2000bf05270 */
[----:B------:R-:W-:Y:S05]  /*2120*/  BRA.U UP0, `(.L_x_34) ;  /* 0x0000000100407547 */ /* 0x000fea000b800000 */
[----:B------:R-:W1:Y:S08]  /*2130*/  LDC.64 R4, c[0x0][0xb10] ;  /* 0x0002c400ff047b82 */ /* 0x000e700000000a00 */
[----:B------:R-:W2:Y:S08]  /*2140*/  LDC.64 R2, c[0x0][0xb18] ;  /* 0x0002c600ff027b82 */ /* 0x000eb00000000a00 */
[----:B------:R-:W3:Y:S08]  /*2150*/  LDC R6, c[0x0][0xb20] ;  /* 0x0002c800ff067b82 */ /* 0x000ef00000000800 */
[----:B------:R-:W4:Y:S01]  /*2160*/  LDC R16, c[0x0][0xb0c] ;  /* 0x0002c300ff107b82 */ /* 0x000f220000000800 */
[----:B-1----:R-:W-:-:S05]  /*2170*/  IMAD.HI.U32 R4, R11, R4, RZ ;  /* 0x000000040b047227 */ /* 0x002fca00078e00ff */
[----:B------:R-:W-:Y:S01]  /*2180*/  SHF.R.U32.HI R4, RZ, R5, R4 ;  /* 0x00000005ff047219 */ /* 0x000fe20000011604 */
[----:B--2---:R-:W-:Y:S01]  /*2190*/  IMAD.HI.U32 R3, R8, R3, RZ ;  /* 0x0000000308037227 */ /* 0x004fe200078e00ff */
[----:B------:R-:W-:-:S04]  /*21a0*/  ISETP.NE.AND P0, PT, R2, 0x1, PT ;  /* 0x000000010200780c */ /* 0x000fc80003f05270 */
[----:B---3--:R-:W-:-:S04]  /*21b0*/  SHF.R.U32.HI R3, RZ, R6, R3 ;  /* 0x00000006ff037219 */ /* 0x008fc80000011603 */
[----:B------:R-:W-:Y:S02]  /*21c0*/  SEL R3, R8, R3, !P0 ;  /* 0x0000000308037207 */ /* 0x000fe40004000000 */
[----:B----4-:R-:W-:-:S04]  /*21d0*/  ISETP.NE.AND P1, PT, R16, 0x1, PT ;  /* 0x000000011000780c */ /* 0x010fc80003f25270 */
[----:B------:R-:W-:-:S05]  /*21e0*/  SEL R4, R11, R4, !P1 ;  /* 0x000000040b047207 */ /* 0x000fca0004800000 */
[----:B------:R-:W-:Y:S02]  /*21f0*/  IMAD.IADD R5, R3, 0x1, -R4 ;  /* 0x0000000103057824 */ /* 0x000fe400078e0a04 */
[----:B------:R-:W-:Y:S02]  /*2200*/  IMAD.IADD R3, R4, 0x1, -R3 ;  /* 0x0000000104037824 */ /* 0x000fe400078e0a03 */
[----:B------:R-:W-:Y:S02]  /*2210*/  IMAD R11, R5, R16, R11 ;  /* 0x00000010050b7224 */ /* 0x000fe400078e020b */
[----:B------:R-:W-:-:S07]  /*2220*/  IMAD R8, R3, R2, R8 ;  /* 0x0000000203087224 */ /* 0x000fce00078e0208 */
.L_x_34:
[----:B------:R-:W-:Y:S01]  /*2230*/  VIADD R14, R14, 0x1 ;  /* 0x000000010e0e7836 */ /* 0x000fe20000000000 */
[----:B------:R-:W-:Y:S01]  /*2240*/  PLOP3.LUT P1, PT, PT, PT, PT, 0x80, 0x8 ;  /* 0x000000000008781c */ /* 0x000fe20003f2f070 */
[----:B------:R-:W-:Y:S02]  /*2250*/  IMAD.IADD R21, R11, 0x1, R170 ;  /* 0x000000010b157824 */ /* 0x000fe400078e02aa */
[----:B------:R-:W-:Y:S01]  /*2260*/  IMAD.IADD R20, R8, 0x1, R147 ;  /* 0x0000000108147824 */ /* 0x000fe200078e0293 */
[----:B------:R-:W-:-:S04]  /*2270*/  ISETP.NE.AND P0, PT, R14, 0x2, PT ;  /* 0x000000020e00780c */ /* 0x000fc80003f05270 */
[----:B------:R-:W-:Y:S02]  /*2280*/  SEL R2, RZ, 0x1, P0 ;  /* 0x00000001ff027807 */ /* 0x000fe40000000000 */
[----:B------:R-:W-:Y:S02]  /*2290*/  SEL R14, R14, RZ, P0 ;  /* 0x000000ff0e0e7207 */ /* 0x000fe40000000000 */
[----:B------:R-:W-:Y:S01]  /*22a0*/  LOP3.LUT R13, R13, R2, RZ, 0x3c, !PT ;  /* 0x000000020d0d7212 */ /* 0x000fe200078e3cff */
[----:B------:R-:W-:Y:S06]  /*22b0*/  @P2 BRA `(.L_x_35) ;  /* 0xfffffff000982947 */ /* 0x000fec000383ffff */
[----:B------:R-:W-:Y:S01]  /*22c0*/  UIADD3 UR4, UPT, UPT, UR4, 0x28, URZ ;  /* 0x0000002804047890 */ /* 0x000fe2000fffe0ff */
[----:B------:R-:W-:-:S03]  /*22d0*/  SHF.L.U32 R3, R15, 0x1f, RZ ;  /* 0x0000001f0f037819 */ /* 0x000fc600000006ff */
[----:B------:R-:W-:-:S09]  /*22e0*/  ULEA UR5, UR6, UR4, 0x3 ;  /* 0x0000000406057291 */ /* 0x000fd2000f8e18ff */
[----:B------:R-:W1:Y:S02]  /*22f0*/  SYNCS.PHASECHK.TRANS64.TRYWAIT P0, [UR5], R3 ;  /* 0x00000003ff0075a7 */ /* 0x000e640008001105 */
[----:B-1----:R-:W-:Y:S05]  /*2300*/  @!P0 BRA `(.L_x_36) ;  /* 0x0000008c007c8947 */ /* 0x002fea0003800000 */
.L_x_132:
[----:B------:R-:W-:-:S04]  /*2310*/  UIADD3 UR6, UPT, UPT, UR6, 0x1, URZ ;  /* 0x0000000106067890 */ /* 0x000fc8000fffe0ff */
[----:B------:R-:W-:-:S04]  /*2320*/  UISETP.NE.AND UP0, UPT, UR6, 0x5, UPT ;  /* 0x000000050600788c */ /* 0x000fc8000bf05270 */
[----:B------:R-:W-:Y:S02]  /*2330*/  USEL UR7, URZ, 0x1, UP0 ;  /* 0x00000001ff077887 */ /* 0x000fe40008000000 */
[----:B------:R-:W-:-:S04]  /*2340*/  USEL UR6, UR6, URZ, UP0 ;  /* 0x000000ff06067287 */ /* 0x000fc80008000000 */
[----:B------:R-:W-:Y:S01]  /*2350*/  ULEA UR5, UR6, UR4, 0x3 ;  /* 0x0000000406057291 */ /* 0x000fe2000f8e18ff */
[----:B------:R-:W-:-:S04]  /*2360*/  LOP3.LUT R2, R15, UR7, RZ, 0x3c, !PT ;  /* 0x000000070f027c12 */ /* 0x000fc8000f8e3cff */
[----:B-1----:R-:W-:-:S04]  /*2370*/  SHF.L.U32 R3, R2, 0x1f, RZ ;  /* 0x0000001f02037819 */ /* 0x002fc800000006ff */
[----:B------:R-:W1:Y:S02]  /*2380*/  SYNCS.PHASECHK.TRANS64.TRYWAIT P0, [UR5], R3 ;  /* 0x00000003ff0075a7 */ /* 0x000e640008001105 */
[----:B-1----:R-:W-:Y:S05]  /*2390*/  @!P0 BRA `(.L_x_37) ;  /* 0x0000008c00708947 */ /* 0x002fea0003800000 */
.L_x_134:
        /* <DEDUP_REMOVED lines=9> */
.L_x_136:
        /* <DEDUP_REMOVED lines=9> */
.L_x_138:
[----:B------:R-:W-:-:S04]  /*24c0*/  UIADD3 UR6, UPT, UPT, UR6, 0x1, URZ ;  /* 0x0000000106067890 */ /* 0x000fc8000fffe0ff */
[----:B------:R-:W-:-:S04]  /*24d0*/  UISETP.NE.AND UP0, UPT, UR6, 0x5, UPT ;  /* 0x000000050600788c */ /* 0x000fc8000bf05270 */
[----:B------:R-:W-:Y:S02]  /*24e0*/  USEL UR5, URZ, 0x1, UP0 ;  /* 0x00000001ff057887 */ /* 0x000fe40008000000 */
[----:B------:R-:W-:-:S04]  /*24f0*/  USEL UR6, UR6, URZ, UP0 ;  /* 0x000000ff06067287 */ /* 0x000fc80008000000 */
[----:B------:R-:W-:Y:S01]  /*2500*/  ULEA UR6, UR6, UR4, 0x3 ;  /* 0x0000000406067291 */ /* 0x000fe2000f8e18ff */
[----:B-1----:R-:W-:-:S04]  /*2510*/  LOP3.LUT R3, R2, UR5, RZ, 0x3c, !PT ;  /* 0x0000000502037c12 */ /* 0x002fc8000f8e3cff */
[----:B------:R-:W-:Y:S01]  /*2520*/  SHF.L.U32 R3, R3, 0x1f, RZ ;  /* 0x0000001f03037819 */ /* 0x000fe200000006ff */
[----:B----4-:R-:W-:-:S07]  /*2530*/  IMAD.U32 R0, RZ, RZ, UR6 ;  /* 0x00000006ff007e24 */ /* 0x010fce000f8e00ff */
.L_x_40:
[----:B-1----:R1:W2:Y:S02]  /*2540*/  SYNCS.PHASECHK.TRANS64.TRYWAIT P0, [R0+URZ], R3 ;  /* 0x00000003000075a7 */ /* 0x0022a400080011ff */
[----:B--2---:R-:W-:Y:S05]  /*2550*/  @!P0 NANOSLEEP.SYNCS 0x989680 ;  /* 0x009896800000895d */ /* 0x004fea0003900000 */
[----:B------:R-:W2:Y:S02]  /*2560*/  @!P0 SYNCS.PHASECHK.TRANS64 P0, [R0+URZ], R3 ;  /* 0x00000003000085a7 */ /* 0x000ea400080010ff */
[----:B--2---:R-:W-:Y:S05]  /*2570*/  @P0 EXIT ;  /* 0x000000000000094d */ /* 0x004fea0003800000 */
[----:B------:R-:W-:Y:S05]  /*2580*/  BRA `(.L_x_40) ;  /* 0xfffffffc00ec7947 */ /* 0x000fea000383ffff */
.L_x_17:
[----:B------:R-:W-:-:S04]  /*2590*/  UISETP.NE.AND UP1, UPT, UR37, URZ, UPT ;  /* 0x000000ff2500728c */ /* 0x000fc8000bf25270 */
[----:B------:R-:W-:-:S09]  /*25a0*/  UISETP.NE.OR UP1, UPT, UR8, 0x1, UP1 ;  /* 0x000000010800788c */ /* 0x000fd20008f25670 */
[----:B------:R-:W-:Y:S05]  /*25b0*/  BRA.U UP1, `(.L_x_41) ;  /* 0x0000000501487547 */ /* 0x000fea000b800000 */
[----:B------:R-:W-:Y:S01]  /*25c0*/  ISETP.NE.AND P2, PT, R2, RZ, PT ;  /* 0x000000ff0200720c */ /* 0x000fe20003f45270 */
[----:B------:R-:W-:Y:S01]  /*25d0*/  IMAD.MOV.U32 R12, RZ, RZ, 0x1 ;  /* 0x00000001ff0c7424 */ /* 0x000fe200078e00ff */
[----:B------:R-:W-:Y:S02]  /*25e0*/  CS2R R10, SRZ ;  /* 0x00000000000a7805 */ /* 0x000fe4000001ff00 */
[----:B------:R-:W-:Y:S01]  /*25f0*/  CS2R R8, SRZ ;  /* 0x0000000000087805 */ /* 0x000fe2000001ff00 */
[----:B------:R-:W-:Y:S01]  /*2600*/  UMOV UR4, 0x400 ;  /* 0x0000040000047882 */ /* 0x000fe20000000000 */
[----:B------:R-:W-:Y:S01]  /*2610*/  UMOV UR6, URZ ;  /* 0x000000ff00067c82 */ /* 0x000fe20008000000 */
[----:B------:R-:W-:-:S12]  /*2620*/  ULEA UR37, UR37, UR4, 0x18 ;  /* 0x0000000425257291 */ /* 0x000fd8000f8ec0ff */
.L_x_45:
[----:B------:R-:W-:Y:S02]  /*2630*/  LEA R0, R8, UR37, 0x3 ;  /* 0x0000002508007c11 */ /* 0x000fe4000f8e18ff */
[----:B------:R-:W-:-:S03]  /*2640*/  SHF.L.U32 R5, R9, 0x1f, RZ ;  /* 0x0000001f09057819 */ /* 0x000fc600000006ff */
[----:B------:R-:W-:Y:S01]  /*2650*/  VIADD R4, R0, 0xf0 ;  /* 0x000000f000047836 */ /* 0x000fe20000000000 */
[----:B------:R-:W1:Y:S02]  /*2660*/  SYNCS.PHASECHK.TRANS64.TRYWAIT P0, [R0+URZ+0xe0], R5 ;  /* 0x0000e005000075a7 */ /* 0x000e6400080011ff */
[----:B-1----:R-:W-:Y:S05]  /*2670*/  @!P0 BRA `(.L_x_42) ;  /* 0x0000008c00008947 */ /* 0x002fea0003800000 */
.L_x_139:
[----:B------:R-:W-:Y:S01]  /*2680*/  ULEA UR5, UR6, UR37, 0x3 ;  /* 0x0000002506057291 */ /* 0x000fe2000f8e18ff */
[----:B------:R-:W-:Y:S02]  /*2690*/  PRMT R4, RZ, 0x654, R4 ;  /* 0x00000654ff047816 */ /* 0x000fe40000000004 */
[----:B-1----:R-:W-:Y:S01]  /*26a0*/  SHF.L.U32 R5, R12, 0x1f, RZ ;  /* 0x0000001f0c057819 */ /* 0x002fe200000006ff */
[----:B------:R-:W-:Y:S01]  /*26b0*/  UIADD3 UR4, UPT, UPT, UR5, 0xa0, URZ ;  /* 0x000000a005047890 */ /* 0x000fe2000fffe0ff */
[----:B------:R1:W-:Y:S05]  /*26c0*/  SYNCS.ARRIVE.TRANS64.RED.A1T0 RZ, [R4+URZ], RZ ;  /* 0x000000ff04ff79a7 */ /* 0x0003ea00081004ff */
[----:B------:R-:W-:Y:S01]  /*26d0*/  IMAD.U32 R7, RZ, RZ, UR4 ;  /* 0x00000004ff077e24 */ /* 0x000fe2000f8e00ff */
[----:B------:R-:W2:Y:S04]  /*26e0*/  SYNCS.PHASECHK.TRANS64.TRYWAIT P0, [UR5+0xb0], R5 ;  /* 0x0000b005ff0075a7 */ /* 0x000ea80008001105 */
[----:B------:R-:W-:Y:S01]  /*26f0*/  PRMT R6, R2, 0x654, R7 ;  /* 0x0000065402067816 */ /* 0x000fe20000000007 */
[----:B-1----:R-:W-:Y:S01]  /*2700*/  @!P2 IMAD.MOV.U32 R4, RZ, RZ, 0x10 ;  /* 0x00000010ff04a424 */ /* 0x002fe200078e00ff */
[----:B--2---:R-:W-:Y:S06]  /*2710*/  @!P0 BRA `(.L_x_43) ;  /* 0x0000008800ec8947 */ /* 0x004fec0003800000 */
.L_x_141:
[----:B------:R-:W-:Y:S01]  /*2720*/  ULEA UR4, UR6, UR37, 0x4 ;  /* 0x0000002506047291 */ /* 0x000fe2000f8e20ff */
[----:B------:R-:W-:Y:S01]  /*2730*/  SEL R3, R6, R3, !P2 ;  /* 0x0000000306037207 */ /* 0x000fe20005000000 */
[----:B------:R-:W-:Y:S01]  /*2740*/  UIADD3 UR5, UPT, UPT, UR5, 0xa0, URZ ;  /* 0x000000a005057890 */ /* 0x000fe2000fffe0ff */
[----:B-1----:R-:W-:Y:S01]  /*2750*/  LEA R0, R11, UR37, 0x3 ;  /* 0x000000250b007c11 */ /* 0x002fe2000f8e18ff */
[----:B------:R-:W-:Y:S01]  /*2760*/  UIADD3 UR4, UPT, UPT, UR4, 0x110, URZ ;  /* 0x0000011004047890 */ /* 0x000fe2000fffe0ff */
[----:B------:R-:W-:Y:S01]  /*2770*/  SHF.L.U32 R5, R10, 0x1f, RZ ;  /* 0x0000001f0a057819 */ /* 0x000fe200000006ff */
[----:B------:R1:W-:Y:S01]  /*2780*/  @!P2 SYNCS.ARRIVE.TRANS64.RED RZ, [R3+URZ], R4 ;  /* 0x0000000403ffa9a7 */ /* 0x0003e200080004ff */
[----:B------:R-:W-:Y:S01]  /*2790*/  UIADD3 UR6, UPT, UPT, UR6, 0x1, URZ ;  /* 0x0000000106067890 */ /* 0x000fe2000fffe0ff */
[----:B------:R-:W-:-:S03]  /*27a0*/  VIADD R8, R8, 0x1 ;  /* 0x0000000108087836 */ /* 0x000fc60000000000 */
[----:B------:R-:W-:Y:S02]  /*27b0*/  UISETP.NE.AND UP0, UPT, UR6, 0x2, UPT ;  /* 0x000000020600788c */ /* 0x000fe4000bf05270 */
[----:B------:R-:W-:Y:S06]  /*27c0*/  UGETNEXTWORKID.BROADCAST [UR4], [UR5] ;  /* 0x00000000040073ca */ /* 0x000fec0008000100 */
[----:B------:R-:W-:Y:S01]  /*27d0*/  USEL UR4, URZ, 0x1, UP0 ;  /* 0x00000001ff047887 */ /* 0x000fe20008000000 */
[----:B------:R-:W-:Y:S01]  /*27e0*/  ISETP.NE.AND P0, PT, R8, 0x2, PT ;  /* 0x000000020800780c */ /* 0x000fe20003f05270 */
[----:B------:R-:W-:Y:S01]  /*27f0*/  USEL UR6, UR6, URZ, UP0 ;  /* 0x000000ff06067287 */ /* 0x000fe20008000000 */
[----:B------:R-:W2:Y:S03]  /*2800*/  SYNCS.PHASECHK.TRANS64.TRYWAIT P1, [R0+URZ+0xa0], R5 ;  /* 0x0000a005000075a7 */ /* 0x000ea600080211ff */
[----:B------:R-:W-:Y:S01]  /*2810*/  LOP3.LUT R12, R12, UR4, RZ, 0x3c, !PT ;  /* 0x000000040c0c7c12 */ /* 0x000fe2000f8e3cff */
[----:B-12---:R-:W-:Y:S07]  /*2820*/  @!P1 BRA `(.L_x_44) ;  /* 0x0000008800c09947 */ /* 0x006fee0003800000 */
.L_x_142:
[C---:B------:R-:W-:Y:S01]  /*2830*/  LEA R4, R11.reuse, UR37, 0x4 ;  /* 0x000000250b047c11 */ /* 0x040fe2000f8e20ff */
[----:B-1----:R-:W-:Y:S01]  /*2840*/  VIADD R0, R0, 0xb0 ;  /* 0x000000b000007836 */ /* 0x002fe20000000000 */
[----:B------:R-:W-:Y:S01]  /*2850*/  SEL R8, R8, RZ, P0 ;  /* 0x000000ff08087207 */ /* 0x000fe20000000000 */
[----:B------:R-:W-:-:S03]  /*2860*/  VIADD R11, R11, 0x1 ;  /* 0x000000010b0b7836 */ /* 0x000fc60000000000 */
[----:B------:R-:W1:Y:S01]  /*2870*/  LDS.128 R4, [R4+0x110] ;  /* 0x0001100004047984 */ /* 0x000e620000000c00 */
[----:B------:R-:W-:Y:S02]  /*2880*/  PRMT R0, RZ, 0x654, R0 ;  /* 0x00000654ff007816 */ /* 0x000fe40000000000 */
[C---:B------:R-:W-:Y:S01]  /*2890*/  ISETP.NE.AND P1, PT, R11.reuse, 0x2, PT ;  /* 0x000000020b00780c */ /* 0x040fe20003f25270 */
[----:B------:R-:W-:Y:S01]  /*28a0*/  @!PT LDS RZ, [RZ] ;  /* 0x00000000fffff984 */ /* 0x000fe20000000800 */
[----:B------:R-:W-:Y:S01]  /*28b0*/  @!PT LDS RZ, [RZ] ;  /* 0x00000000fffff984 */ /* 0x000fe20000000800 */
[----:B------:R-:W-:Y:S01]  /*28c0*/  @!PT LDS RZ, [RZ] ;  /* 0x00000000fffff984 */ /* 0x000fe20000000800 */
[----:B------:R-:W-:Y:S01]  /*28d0*/  @!PT LDS RZ, [RZ] ;  /* 0x00000000fffff984 */ /* 0x000fe20000000800 */
[----:B------:R2:W-:Y:S06]  /*28e0*/  MEMBAR.ALL.CTA ;  /* 0x0000000000007992 */ /* 0x0005ec0000008000 */
[----:B--2---:R-:W2:Y:S01]  /*28f0*/  FENCE.VIEW.ASYNC.S ;  /* 0x00000000000073c6 */ /* 0x004ea20000000000 */
[----:B------:R-:W-:Y:S01]  /*2900*/  SEL R11, R11, RZ, P1 ;  /* 0x000000ff0b0b7207 */ /* 0x000fe20000800000 */
[----:B--2---:R2:W-:Y:S01]  /*2910*/  SYNCS.ARRIVE.TRANS64.RED.A1T0 RZ, [R0+URZ], RZ ;  /* 0x000000ff00ff79a7 */ /* 0x0045e200081004ff */
[----:B-1----:R-:W-:-:S02]  /*2920*/  LOP3.LUT P3, RZ, R6, 0x1, RZ, 0xc0, !PT ;  /* 0x0000000106ff7812 */ /* 0x002fc4000786c0ff */
[----:B------:R-:W-:-:S04]  /*2930*/  SEL R5, RZ, 0x1, P1 ;  /* 0x00000001ff057807 */ /* 0x000fc80000800000 */
[----:B------:R-:W-:Y:S02]  /*2940*/  LOP3.LUT R10, R10, R5, RZ, 0x3c, !PT ;  /* 0x000000050a0a7212 */ /* 0x000fe400078e3cff */
[----:B--2---:R-:W-:-:S04]  /*2950*/  SEL R0, RZ, 0x1, P0 ;  /* 0x00000001ff007807 */ /* 0x004fc80000000000 */
[----:B------:R-:W-:Y:S01]  /*2960*/  LOP3.LUT R9, R9, R0, RZ, 0x3c, !PT ;  /* 0x0000000009097212 */ /* 0x000fe200078e3cff */
[----:B------:R-:W-:Y:S06]  /*2970*/  @P3 BRA `(.L_x_45) ;  /* 0xfffffffc002c3947 */ /* 0x000fec000383ffff */
[----:B------:R-:W-:Y:S01]  /*2980*/  ULEA UR5, UR6, UR37, 0x3 ;  /* 0x0000002506057291 */ /* 0x000fe2000f8e18ff */
[----:B------:R-:W-:-:S08]  /*2990*/  SHF.L.U32 R3, R12, 0x1f, RZ ;  /* 0x0000001f0c037819 */ /* 0x000fd000000006ff */
[----:B------:R-:W1:Y:S02]  /*29a0*/  SYNCS.PHASECHK.TRANS64 P0, [UR5+0xb0], R3 ;  /* 0x0000b003ff0075a7 */ /* 0x000e640008001005 */
[----:B-1----:R-:W-:Y:S05]  /*29b0*/  @P0 BRA `(.L_x_46) ;  /* 0x0000000000080947 */ /* 0x002fea0003800000 */
[----:B------:R-:W1:Y:S02]  /*29c0*/  SYNCS.PHASECHK.TRANS64.TRYWAIT P0, [UR5+0xb0], R3 ;  /* 0x0000b003ff0075a7 */ /* 0x000e640008001105 */
[----:B-1----:R-:W-:Y:S05]  /*29d0*/  @!P0 BRA `(.L_x_47) ;  /* 0x0000008800688947 */ /* 0x002fea0003800000 */
.L_x_46:
[----:B------:R-:W-:-:S04]  /*29e0*/  UIADD3 UR4, UPT, UPT, UR6, 0x1, URZ ;  /* 0x0000000106047890 */ /* 0x000fc8000fffe0ff */
[----:B------:R-:W-:-:S04]  /*29f0*/  UISETP.NE.AND UP0, UPT, UR4, 0x2, UPT ;  /* 0x000000020400788c */ /* 0x000fc8000bf05270 */
[----:B------:R-:W-:Y:S02]  /*2a00*/  USEL UR7, URZ, 0x1, UP0 ;  /* 0x00000001ff077887 */ /* 0x000fe40008000000 */
[----:B------:R-:W-:-:S04]  /*2a10*/  USEL UR4, UR4, URZ, UP0 ;  /* 0x000000ff04047287 */ /* 0x000fc80008000000 */
[----:B------:R-:W-:Y:S01]  /*2a20*/  ULEA UR4, UR4, UR37, 0x3 ;  /* 0x0000002504047291 */ /* 0x000fe2000f8e18ff */
[----:B-1----:R-:W-:-:S04]  /*2a30*/  LOP3.LUT R3, R12, UR7, RZ, 0x3c, !PT ;  /* 0x000000070c037c12 */ /* 0x002fc8000f8e3cff */
[----:B------:R-:W-:-:S04]  /*2a40*/  SHF.L.U32 R0, R3, 0x1f, RZ ;  /* 0x0000001f03007819 */ /* 0x000fc800000006ff */
[----:B------:R-:W1:Y:S02]  /*2a50*/  SYNCS.PHASECHK.TRANS64 P0, [UR4+0xb0], R0 ;  /* 0x0000b000ff0075a7 */ /* 0x000e640008001004 */
[----:B-1----:R-:W-:Y:S05]  /*2a60*/  @P0 EXIT ;  /* 0x000000000000094d */ /* 0x002fea0003800000 */
[----:B------:R-:W-:Y:S02]  /*2a70*/  SHF.L.U32 R3, R3, 0x1f, RZ ;  /* 0x0000001f03037819 */ /* 0x000fe400000006ff */
[----:B------:R-:W-:-:S07]  /*2a80*/  MOV R0, UR4 ;  /* 0x0000000400007c02 */ /* 0x000fce0008000f00 */
.L_x_48:
[----:B-1----:R1:W2:Y:S02]  /*2a90*/  SYNCS.PHASECHK.TRANS64.TRYWAIT P0, [R0+URZ+0xb0], R3 ;  /* 0x0000b003000075a7 */ /* 0x0022a400080011ff */
[----:B--2---:R-:W-:Y:S05]  /*2aa0*/  @!P0 NANOSLEEP.SYNCS 0x989680 ;  /* 0x009896800000895d */ /* 0x004fea0003900000 */
[----:B------:R-:W2:Y:S02]  /*2ab0*/  @!P0 SYNCS.PHASECHK.TRANS64 P0, [R0+URZ+0xb0], R3 ;  /* 0x0000b003000085a7 */ /* 0x000ea400080010ff */
[----:B--2---:R-:W-:Y:S05]  /*2ac0*/  @P0 EXIT ;  /* 0x000000000000094d */ /* 0x004fea0003800000 */
[----:B------:R-:W-:Y:S05]  /*2ad0*/  BRA `(.L_x_48) ;  /* 0xfffffffc00ec7947 */ /* 0x000fea000383ffff */
.L_x_41:
[----:B------:R-:W-:-:S09]  /*2ae0*/  UISETP.NE.AND UP1, UPT, UR8, URZ, UPT ;  /* 0x000000ff0800728c */ /* 0x000fd2000bf25270 */
[----:B------:R-:W-:Y:S05]  /*2af0*/  BRA.U UP1, `(.L_x_49) ;  /* 0x0000000d01347547 */ /* 0x000fea000b800000 */
[----:B------:R-:W-:Y:S01]  /*2b00*/  UMOV UR4, 0x40 ;  /* 0x0000004000047882 */ /* 0x000fe20000000000 */
[----:B------:R-:W-:Y:S01]  /*2b10*/  NOP ;  /* 0x0000000000007918 */ /* 0x000fe20000000000 */
[----:B------:R-:W-:Y:S01]  /*2b20*/  ULEA UR4, UR37, UR4, 0x18 ;  /* 0x0000000425047291 */ /* 0x000fe2000f8ec0ff */
[----:B------:R-:W-:Y:S02]  /*2b30*/  UMOV UR5, 0x400 ;  /* 0x0000040000057882 */ /* 0x000fe40000000000 */
[----:B------:R-:W-:-:S06]  /*2b40*/  ULEA UR37, UR37, UR5, 0x18 ;  /* 0x0000000525257291 */ /* 0x000fcc000f8ec0ff */
[----:B------:R-:W1:Y:S02]  /*2b50*/  LDS.U8 R0, [UR4+0x1c] ;  /* 0x00001c04ff007984 */ /* 0x000e640008000000 */
[----:B-1----:R-:W-:-:S13]  /*2b60*/  ISETP.NE.AND P0, PT, R0, RZ, PT ;  /* 0x000000ff0000720c */ /* 0x002fda0003f05270 */
[----:B------:R-:W-:Y:S05]  /*2b70*/  @P0 BRA `(.L_x_50) ;  /* 0x0000000000580947 */ /* 0x000fea0003800000 */
[----:B------:R-:W-:-:S13]  /*2b80*/  ELECT P0, URZ, PT ;  /* 0x0000000000ff782f */ /* 0x000fda0003800000 */
[----:B------:R-:W-:Y:S05]  /*2b90*/  @!P0 BRA `(.L_x_51) ;  /* 0x0000000000608947 */ /* 0x000fea0003800000 */
[----:B------:R-:W-:Y:S01]  /*2ba0*/  UMOV UR5, 0x10 ;  /* 0x0000001000057882 */ /* 0x000fe20000000000 */
[----:B------:R-:W-:Y:S01]  /*2bb0*/  HFMA2 R0, -RZ, RZ, 0, 5.9604644775390625e-08 ;  /* 0x00000001ff007431 */ /* 0x000fe200000001ff */
[----:B------:R-:W-:-:S03]  /*2bc0*/  MOV R2, 0xffff ;  /* 0x0000ffff00027802 */ /* 0x000fc60000000f00 */
[----:B------:R-:W-:Y:S04]  /*2bd0*/  DEPBAR.LE SB1, 0x36 ;  /* 0x00009d800000791a */ /* 0x000fe80000000000 */
[----:B------:R-:W1:Y:S02]  /*2be0*/  UTCATOMSWS.FIND_AND_SET.ALIGN UP0, UR5, UR5 ;  /* 0x00000005000575e3 */ /* 0x000e640008000800 */
[----:B-1----:R-:W-:Y:S01]  /*2bf0*/  MOV R3, UR5 ;  /* 0x0000000500037c02 */ /* 0x002fe20008000f00 */
[----:B------:R-:W-:Y:S06]  /*2c00*/  BRA.U UP0, `(.L_x_52) ;  /* 0x0000000100187547 */ /* 0x000fec000b800000 */
.L_x_53:
[----:B------:R-:W-:Y:S05]  /*2c10*/  NANOSLEEP 0x64 ;  /* 0x000000640000795d */ /* 0x000fea0003800000 */
[----:B------:R-:W-:-:S05]  /*2c20*/  UMOV UR5, 0x10 ;  /* 0x0000001000057882 */ /* 0x000fca0000000000 */
[----:B------:R-:W-:Y:S04]  /*2c30*/  DEPBAR.LE SB1, 0x36 ;  /* 0x00009d800000791a */ /* 0x000fe80000000000 */
[----:B------:R-:W1:Y:S02]  /*2c40*/  UTCATOMSWS.FIND_AND_SET.ALIGN UP0, UR5, UR5 ;  /* 0x00000005000575e3 */ /* 0x000e640008000800 */
[----:B-1----:R-:W-:Y:S01]  /*2c50*/  MOV R3, UR5 ;  /* 0x0000000500037c02 */ /* 0x002fe20008000f00 */
[----:B------:R-:W-:Y:S05]  /*2c60*/  BRA.U !UP0, `(.L_x_53) ;  /* 0xfffffffd08e87547 */ /* 0x000fea000b83ffff */
.L_x_52:
[-C--:B------:R-:W-:Y:S02]  /*2c70*/  SHF.L.U32 R2, R2, R3.reuse, RZ ;  /* 0x0000000302027219 */ /* 0x080fe400000006ff */
[----:B------:R-:W-:Y:S01]  /*2c80*/  SHF.L.U32 R0, R0, R3, RZ ;  /* 0x0000000300007219 */ /* 0x000fe200000006ff */
[----:B------:R-:W-:Y:S02]  /*2c90*/  IMAD.SHL.U32 R3, R3, 0x20, RZ ;  /* 0x0000002003037824 */ /* 0x000fe400078e00ff */
[----:B------:R1:W-:Y:S04]  /*2ca0*/  ATOMS.OR RZ, [UR4+0x14], R2 ;  /* 0x00001402ffff798c */ /* 0x0003e8000b000004 */
[----:B------:R1:W-:Y:S04]  /*2cb0*/  ATOMS.OR RZ, [UR4+0x18], R0 ;  /* 0x00001800ffff798c */ /* 0x0003e8000b000004 */
[----:B------:R1:W-:Y:S01]  /*2cc0*/  STS [UR37+0x130], R3 ;  /* 0x00013003ff007988 */ /* 0x0003e20008000825 */
[----:B------:R-:W-:Y:S05]  /*2cd0*/  BRA `(.L_x_51) ;  /* 0x0000000000107947 */ /* 0x000fea0003800000 */
.L_x_50:
[----:B------:R-:W-:Y:S02]  /*2ce0*/  MOV R0, 0xffffffff ;  /* 0xffffffff00007802 */ /* 0x000fe40000000f00 */
[----:B------:R-:W-:-:S03]  /*2cf0*/  MOV R2, 0x2d20 ;  /* 0x00002d2000027802 */ /* 0x000fc60000000f00 */
[----:B------:R1:W-:Y:S04]  /*2d00*/  STS [UR37+0x130], R0 ;  /* 0x00013000ff007988 */ /* 0x0003e80008000825 */
[----:B-1-3-5:R-:W-:Y:S05]  /*2d10*/  CALL.REL.NOINC `($__internal_1_$__cuda_sm10x_tcgen05_guardrail_trap_phase_invalid_during_alloc) ;  /* 0x0000008c007c7944 */ /* 0x02afea0003c00000 */
.L_x_51:
[----:B------:R-:W-:Y:S05]  /*2d20*/  WARPSYNC.ALL ;  /* 0x0000000000007948 */ /* 0x000fea0003800000 */
[----:B------:R-:W2:Y:S01]  /*2d30*/  S2UR UR6, SR_CgaCtaId ;  /* 0x00000000000679c3 */ /* 0x000ea20000008800 */
[----:B------:R-:W-:Y:S01]  /*2d40*/  UMOV UR4, 0x400 ;  /* 0x0000040000047882 */ /* 0x000fe20000000000 */
[----:B------:R-:W-:-:S06]  /*2d50*/  NOP ;  /* 0x0000000000007918 */ /* 0x000fcc0000000000 */
[----:B------:R-:W-:Y:S06]  /*2d60*/  BAR.ARV 0x6, 0xa0 ;  /* 0x0182800000007b1d */ /* 0x000fec0000002000 */
[----:B------:R-:W4:Y:S01]  /*2d70*/  LDCU UR7, c[0x0][0x38c] ;  /* 0x00007180ff0777ac */ /* 0x000f220008000800 */
[----:B------:R-:W-:Y:S01]  /*2d80*/  IMAD.MOV.U32 R11, RZ, RZ, 0x1 ;  /* 0x00000001ff0b7424 */ /* 0x000fe200078e00ff */
[----:B------:R-:W-:Y:S01]  /*2d90*/  CS2R R8, SRZ ;  /* 0x0000000000087805 */ /* 0x000fe2000001ff00 */
[----:B------:R-:W-:Y:S01]  /*2da0*/  IMAD.MOV.U32 R10, RZ, RZ, RZ ;  /* 0x000000ffff0a7224 */ /* 0x000fe200078e00ff */
[----:B------:R-:W-:Y:S01]  /*2db0*/  UMOV UR18, URZ ;  /* 0x000000ff00127c82 */ /* 0x000fe20008000000 */
[----:B------:R-:W-:Y:S01]  /*2dc0*/  UMOV UR17, URZ ;  /* 0x000000ff00117c82 */ /* 0x000fe20008000000 */
[----:B------:R-:W-:Y:S01]  /*2dd0*/  UMOV UR22, 0x0 ;  /* 0x0000000000167882 */ /* 0x000fe20000000000 */
[----:B------:R-:W-:Y:S01]  /*2de0*/  UMOV UR23, 0x8400490 ;  /* 0x0840049000177882 */ /* 0x000fe20000000000 */
[----:B------:R-:W-:Y:S01]  /*2df0*/  UMOV UR20, 0x0 ;  /* 0x0000000000147882 */ /* 0x000fe20000000000 */
[----:B------:R-:W-:Y:S01]  /*2e00*/  UMOV UR21, 0x8400490 ;  /* 0x0840049000157882 */ /* 0x000fe20000000000 */
[----:B--2---:R-:W-:Y:S01]  /*2e10*/  ULEA UR6, UR6, UR4, 0x18 ;  /* 0x0000000406067291 */ /* 0x004fe2000f8ec0ff */
[----:B------:R-:W2:Y:S03]  /*2e20*/  LDCU UR4, c[0x0][0x38c] ;  /* 0x00007180ff0477ac */ /* 0x000ea60008000800 */
[----:B------:R-:W-:-:S02]  /*2e30*/  UIADD3 UR11, UPT, UPT, UR6, 0xc400, URZ ;  /* 0x0000c400060b7890 */ /* 0x000fc4000fffe0ff */
[----:B----4-:R-:W-:-:S03]  /*2e40*/  UIADD3 UR7, UPT, UPT, UR7, 0x3f, URZ ;  /* 0x0000003f07077890 */ /* 0x010fc6000fffe0ff */
[----:B-1----:R-:W1:Y:S01]  /*2e50*/  LDS R0, [UR6+0x130] ;  /* 0x00013006ff007984 */ /* 0x002e620008000800 */
[----:B------:R-:W-:Y:S02]  /*2e60*/  UIADD3 UR12, UPT, UPT, UR6, 0x16400, URZ ;  /* 0x00016400060c7890 */ /* 0x000fe4000fffe0ff */
[----:B------:R-:W-:Y:S02]  /*2e70*/  USHF.R.S32.HI UR5, URZ, 0x1f, UR7 ;  /* 0x0000001fff057899 */ /* 0x000fe40008011407 */
[----:B------:R-:W-:Y:S02]  /*2e80*/  USHF.R.U32.HI UR11, URZ, 0x4, UR11 ;  /* 0x00000004ff0b7899 */ /* 0x000fe4000801160b */
[----:B------:R-:W-:Y:S02]  /*2e90*/  ULEA.HI UR5, UR5, UR7, URZ, 0x6 ;  /* 0x0000000705057291 */ /* 0x000fe4000f8f30ff */
[----:B------:R-:W-:Y:S02]  /*2ea0*/  USHF.R.U32.HI UR12, URZ, 0x4, UR12 ;  /* 0x00000004ff0c7899 */ /* 0x000fe4000801160c */
[----:B------:R-:W-:-:S02]  /*2eb0*/  USHF.R.S32.HI UR5, URZ, 0x6, UR5 ;  /* 0x00000006ff057899 */ /* 0x000fc40008011405 */
[----:B------:R-:W-:Y:S02]  /*2ec0*/  ULOP3.LUT UR11, UR11, 0x3fff, URZ, 0xc0, !UPT ;  /* 0x00003fff0b0b7892 */ /* 0x000fe4000f8ec0ff */
[----:B------:R-:W-:Y:S02]  /*2ed0*/  UISETP.LT.AND UP0, UPT, UR5, 0x1, UPT ;  /* 0x000000010500788c */ /* 0x000fe4000bf01270 */
[----:B------:R-:W-:Y:S02]  /*2ee0*/  ULOP3.LUT UR12, UR12, 0x3fff, URZ, 0xc0, !UPT ;  /* 0x00003fff0c0c7892 */ /* 0x000fe4000f8ec0ff */
[----:B------:R-:W-:Y:S02]  /*2ef0*/  USEL UR10, UR5, 0x1, !UP0 ;  /* 0x00000001050a7887 */ /* 0x000fe4000c000000 */
[----:B------:R-:W-:Y:S02]  /*2f00*/  ULOP3.LUT UR11, UR11, 0x10000, URZ, 0xfc, !UPT ;  /* 0x000100000b0b7892 */ /* 0x000fe4000f8efcff */
[----:B------:R-:W-:-:S02]  /*2f10*/  ULOP3.LUT UR12, UR12, 0x10000, URZ, 0xfc, !UPT ;  /* 0x000100000c0c7892 */ /* 0x000fc4000f8efcff */
[----:B------:R-:W-:Y:S02]  /*2f20*/  UIADD3 UR10, UPT, UPT, -UR10, URZ, URZ ;  /* 0x000000ff0a0a7290 */ /* 0x000fe4000fffe1ff */
[----:B--2---:R-:W-:Y:S01]  /*2f30*/  UISETP.GE.AND UP3, UPT, UR4, 0x1, UPT ;  /* 0x000000010400788c */ /* 0x004fe2000bf66270 */
[----:B-1----:R-:W-:-:S15]  /*2f40*/  R2UR UR19, R0 ;  /* 0x00000000001372ca */ /* 0x002fde00000e0000 */
.L_x_60:
[----:B------:R-:W-:Y:S02]  /*2f50*/  LEA R0, R10, UR6, 0x3 ;  /* 0x000000060a007c11 */ /* 0x000fe4000f8e18ff */
[----:B------:R-:W-:Y:S02]  /*2f60*/  SHF.L.U32 R5, R9, 0x1f, RZ ;  /* 0x0000001f09057819 */ /* 0x000fe400000006ff */
[----:B------:R-:W-:Y:S01]  /*2f70*/  PLOP3.LUT P0, PT, PT, PT, UP3, 0x80, 0x8 ;  /* 0x000000000008781c */ /* 0x000fe20003f0f038 */
[----:B------:R-:W-:Y:S01]  /*2f80*/  VIADD R3, R0, 0xb0 ;  /* 0x000000b000037836 */ /* 0x000fe20000000000 */
[----:B-1----:R-:W1:Y:S02]  /*2f90*/  SYNCS.PHASECHK.TRANS64.TRYWAIT P1, [R0+URZ+0xa0], R5 ;  /* 0x0000a005000075a7 */ /* 0x002e6400080211ff */
[----:B-1--4-:R-:W-:Y:S09]  /*2fa0*/  @!P1 BRA `(.L_x_54) ;  /* 0x00000084000c9947 */ /* 0x012ff20003800000 */
.L_x_144:
[----:B------:R-:W-:Y:S01]  /*2fb0*/  LEA R4, R10, UR6, 0x4 ;  /* 0x000000060a047c11 */ /* 0x000fe2000f8e20ff */
[----:B------:R-:W-:Y:S01]  /*2fc0*/  @UP3 ULEA UR4, UR17, UR6, 0x3 ;  /* 0x0000000611043291 */ /* 0x000fe2000f8e18ff */
[----:B------:R-:W-:Y:S01]  /*2fd0*/  PLOP3.LUT P2, PT, PT, PT, PT, 0x80, 0x8 ;  /* 0x000000000008781c */ /* 0x000fe20003f4f070 */
[----:B------:R-:W-:Y:S01]  /*2fe0*/  ULEA UR8, UR18, UR6, 0x3 ;  /* 0x0000000612087291 */ /* 0x000fe2000f8e18ff */
[----:B------:R-:W-:Y:S01]  /*2ff0*/  PRMT R3, RZ, 0x654, R3 ;  /* 0x00000654ff037816 */ /* 0x000fe20000000003 */
[----:B------:R-:W-:Y:S01]  /*3000*/  ULEA UR9, UR18, UR19, 0x8 ;  /* 0x0000001312097291 */ /* 0x000fe2000f8e40ff */
[----:B-1----:R-:W1:Y:S01]  /*3010*/  LDS.128 R4, [R4+0x110] ;  /* 0x0001100004047984 */ /* 0x002e620000000c00 */
[----:B------:R-:W-:Y:S02]  /*3020*/  @P0 SHF.L.U32 R2, R8, 0x1f, RZ ;  /* 0x0000001f08020819 */ /* 0x000fe400000006ff */
[----:B------:R-:W-:Y:S01]  /*3030*/  SHF.L.U32 R0, R11, 0x1f, RZ ;  /* 0x0000001f0b007819 */ /* 0x000fe200000006ff */
[----:B------:R-:W-:Y:S01]  /*3040*/  @!PT LDS RZ, [RZ] ;  /* 0x00000000fffff984 */ /* 0x000fe20000000800 */
[----:B------:R-:W-:Y:S01]  /*3050*/  @!PT LDS RZ, [RZ] ;  /* 0x00000000fffff984 */ /* 0x000fe20000000800 */
[----:B------:R-:W-:Y:S01]  /*3060*/  @!PT LDS RZ, [RZ] ;  /* 0x00000000fffff984 */ /* 0x000fe20000000800 */
[----:B------:R-:W-:Y:S01]  /*3070*/  @!PT LDS RZ, [RZ] ;  /* 0x00000000fffff984 */ /* 0x000fe20000000800 */
[----:B------:R2:W-:Y:S06]  /*3080*/  MEMBAR.ALL.CTA ;  /* 0x0000000000007992 */ /* 0x0005ec0000008000 */
[----:B--2---:R-:W2:Y:S02]  /*3090*/  FENCE.VIEW.ASYNC.S ;  /* 0x00000000000073c6 */ /* 0x004ea40000000000 */
[----:B--2---:R2:W-:Y:S01]  /*30a0*/  SYNCS.ARRIVE.TRANS64.RED.A1T0 RZ, [R3+URZ], RZ ;  /* 0x000000ff03ff79a7 */ /* 0x0045e200081004ff */
[----:B------:R2:W4:Y:S01]  /*30b0*/  @P0 SYNCS.PHASECHK.TRANS64.TRYWAIT P2, [UR4], R2 ;  /* 0x00000002ff0005a7 */ /* 0x0005220008041104 */
[----:B-1----:R-:W-:Y:S01]  /*30c0*/  LOP3.LUT P1, RZ, R6, 0x1, RZ, 0xc0, !PT ;  /* 0x0000000106ff7812 */ /* 0x002fe2000782c0ff */
[----:B------:R-:W1:Y:S02]  /*30d0*/  SYNCS.PHASECHK.TRANS64.TRYWAIT P0, [UR8+0xd0], R0 ;  /* 0x0000d000ff0075a7 */ /* 0x000e640008001108 */
[----:B-12-4-:R-:W-:Y:S10]  /*30e0*/  @!P0 BRA `(.L_x_55) ;  /* 0x0000008000d08947 */ /* 0x016ff40003800000 */
.L_x_146:
[----:B------:R-:W-:Y:S01]  /*30f0*/  IADD3 R10, PT, PT, R10, 0x1, RZ ;  /* 0x000000010a0a7810 */ /* 0x000fe20007ffe0ff */
[----:B------:R-:W-:Y:S06]  /*3100*/  BRA.U !UP3, `(.L_x_56) ;  /* 0x000000010b987547 */ /* 0x000fec000b800000 */
[----:B------:R-:W-:Y:S01]  /*3110*/  UPLOP3.LUT UP4, UPT, UPT, UPT, UPT, 0x40, 0x4 ;  /* 0x000000000004789c */ /* 0x000fe20003f8e870 */
[----:B------:R-:W-:Y:S01]  /*3120*/  UMOV UR16, UR10 ;  /* 0x0000000a00107c82 */ /* 0x000fe20008000000 */
[----:B------:R-:W-:Y:S01]  /*3130*/  UMOV UR15, UR5 ;  /* 0x00000005000f7c82 */ /* 0x000fe20008000000 */
[----:B------:R-:W-:-:S08]  /*3140*/  UMOV UR14, UR17 ;  /* 0x00000011000e7c82 */ /* 0x000fd00008000000 */
.L_x_59:
[----:B------:R-:W-:Y:S02]  /*3150*/  UIADD3 UR16, UPT, UPT, UR16, 0x1, URZ ;  /* 0x0000000110107890 */ /* 0x000fe4000fffe0ff */
[----:B--2---:R-:W-:Y:S02]  /*3160*/  ULEA UR7, UR14, UR6, 0x3 ;  /* 0x000000060e077291 */ /* 0x004fe4000f8e18ff */
[----:B------:R-:W-:Y:S01]  /*3170*/  UISETP.NE.AND UP0, UPT, UR16, URZ, UPT ;  /* 0x000000ff1000728c */ /* 0x000fe2000bf05270 */
[----:B----4-:R-:W-:Y:S10]  /*3180*/  @P2 BRA `(.L_x_57) ;  /* 0x00000000000c2947 */ /* 0x010ff40003800000 */
[----:B-1----:R-:W-:Y:S04]  /*3190*/  SHF.L.U32 R3, R8, 0x1f, RZ ;  /* 0x0000001f08037819 */ /* 0x002fe800000006ff */
[----:B------:R-:W1:Y:S02]  /*31a0*/  SYNCS.PHASECHK.TRANS64.TRYWAIT P0, [UR7], R3 ;  /* 0x00000003ff0075a7 */ /* 0x000e640008001107 */
[----:B-1----:R-:W-:Y:S05]  /*31b0*/  @!P0 BRA `(.L_x_58) ;  /* 0x0000008000b48947 */ /* 0x002fea0003800000 */
.L_x_57:
[----:B------:R-:W-:Y:S01]  /*31c0*/  UISETP.NE.AND UP1, UPT, UR15, 0x1, UPT ;  /* 0x000000010f00788c */ /* 0x000fe2000bf25270 */
[----:B------:R-:W-:Y:S01]  /*31d0*/  PLOP3.LUT P2, PT, PT, PT, PT, 0x80, 0x8 ;  /* 0x000000000008781c */ /* 0x000fe20003f4f070 */
[----:B------:R-:W-:Y:S02]  /*31e0*/  UIADD3 UR17, UPT, UPT, UR14, 0x1, URZ ;  /* 0x000000010e117890 */ /* 0x000fe4000fffe0ff */
[----:B------:R-:W-:Y:S02]  /*31f0*/  ULEA UR24, UR14, UR12, 0xa ;  /* 0x0000000c0e187291 */ /* 0x000fe4000f8e50ff */
[----:B------:R-:W-:Y:S01]  /*3200*/  UISETP.NE.AND UP2, UPT, UR17, 0x5, UPT ;  /* 0x000000051100788c */ /* 0x000fe2000bf45270 */
[----:B------:R-:W-:Y:S01]  /*3210*/  PLOP3.LUT P0, PT, PT, PT, UP1, 0x80, 0x8 ;  /* 0x000000000008781c */ /* 0x000fe20003f0f018 */
[----:B------:R-:W-:Y:S02]  /*3220*/  ULEA UR26, UR14, UR11, 0x9 ;  /* 0x0000000b0e1a7291 */ /* 0x000fe4000f8e48ff */
[----:B------:R-:W-:Y:S02]  /*3230*/  USEL UR13, URZ, 0x1, UP2 ;  /* 0x00000001ff0d7887 */ /* 0x000fe40009000000 */
[----:B------:R-:W-:Y:S02]  /*3240*/  USEL UR17, UR17, URZ, UP2 ;  /* 0x000000ff11117287 */ /* 0x000fe40009000000 */
[----:B------:R-:W-:Y:S02]  /*3250*/  UIADD3 UR30, UPT, UPT, UR24, 0x2, URZ ;  /* 0x00000002181e7890 */ /* 0x000fe4000fffe0ff */
[----:B------:R-:W-:Y:S01]  /*3260*/  @UP1 ULEA UR4, UR17, UR6, 0x3 ;  /* 0x0000000611041291 */ /* 0x000fe2000f8e18ff */
[----:B------:R-:W-:Y:S01]  /*3270*/  LOP3.LUT R8, R8, UR13, RZ, 0x3c, !PT ;  /* 0x0000000d08087c12 */ /* 0x000fe2000f8e3cff */
[----:B------:R-:W-:Y:S02]  /*3280*/  UIADD3 UR28, UPT, UPT, UR26, 0x2, URZ ;  /* 0x000000021a1c7890 */ /* 0x000fe4000fffe0ff */
[----:B------:R-:W-:Y:S01]  /*3290*/  UIADD3 UR7, UPT, UPT, UR7, 0x28, URZ ;  /* 0x0000002807077890 */ /* 0x000fe2000fffe0ff */
[----:B-1----:R-:W-:Y:S01]  /*32a0*/  @P0 SHF.L.U32 R0, R8, 0x1f, RZ ;  /* 0x0000001f08000819 */ /* 0x002fe200000006ff */
[----:B------:R-:W-:Y:S01]  /*32b0*/  UMOV UR25, 0x80004020 ;  /* 0x8000402000197882 */ /* 0x000fe20000000000 */
[----:B------:R-:W-:Y:S01]  /*32c0*/  UMOV UR27, 0x80004020 ;  /* 0x80004020001b7882 */ /* 0x000fe20000000000 */
[----:B------:R-:W-:Y:S01]  /*32d0*/  UMOV UR31, 0x80004020 ;  /* 0x80004020001f7882 */ /* 0x000fe20000000000 */
[----:B------:R2:W4:Y:S01]  /*32e0*/  @P0 SYNCS.PHASECHK.TRANS64.TRYWAIT P2, [UR4], R0 ;  /* 0x00000000ff0005a7 */ /* 0x0005220008041104 */
[----:B------:R-:W-:Y:S01]  /*32f0*/  UIADD3 UR15, UPT, UPT, UR15, -0x1, URZ ;  /* 0xffffffff0f0f7890 */ /* 0x000fe2000fffe0ff */
[----:B------:R2:W-:Y:S01]  /*3300*/  UTCQMMA gdesc[UR26], gdesc[UR24], tmem[UR9], tmem[UR22], idesc[UR23], UP4 ;  /* 0x00ff16181a0075ea */ /* 0x0005e2000a000309 */
[----:B------:R-:W-:Y:S01]  /*3310*/  UPLOP3.LUT UP4, UPT, UPT, UPT, UPT, 0x80, 0x8 ;  /* 0x000000000008789c */ /* 0x000fe20003f8f070 */
[----:B------:R-:W-:Y:S01]  /*3320*/  UMOV UR29, 0x80004020 ;  /* 0x80004020001d7882 */ /* 0x000fe20000000000 */
[----:B------:R-:W-:Y:S01]  /*3330*/  UMOV UR14, UR17 ;  /* 0x00000011000e7c82 */ /* 0x000fe20008000000 */
[----:B------:R2:W-:Y:S01]  /*3340*/  UTCQMMA gdesc[UR28], gdesc[UR30], tmem[UR9], tmem[UR20], idesc[UR21], UPT ;  /* 0x00ff141e1c0075ea */ /* 0x0005e2000b800309 */
[----:B------:R2:W-:Y:S01]  /*3350*/  UTCBAR [UR7], URZ ;  /* 0x000000ff070073e9 */ /* 0x0005e200080000ff */
[----:B------:R-:W-:Y:S06]  /*3360*/  BRA.U UP0, `(.L_x_59) ;  /* 0xfffffffd00787547 */ /* 0x000fec000b83ffff */
.L_x_56:
[----:B------:R-:W-:Y:S01]  /*3370*/  UIADD3 UR18, UPT, UPT, UR18, 0x1, URZ ;  /* 0x0000000112127890 */ /* 0x000fe2000fffe0ff */
[C---:B------:R-:W-:Y:S01]  /*3380*/  ISETP.NE.AND P0, PT, R10.reuse, 0x2, PT ;  /* 0x000000020a00780c */ /* 0x040fe20003f05270 */
[----:B------:R-:W-:Y:S02]  /*3390*/  UIADD3 UR8, UPT, UPT, UR8, 0xc0, URZ ;  /* 0x000000c008087890 */ /* 0x000fe4000fffe0ff */
[----:B------:R-:W-:Y:S01]  /*33a0*/  UISETP.NE.AND UP0, UPT, UR18, 0x2, UPT ;  /* 0x000000021200788c */ /* 0x000fe2000bf05270 */
[----:B-12---:R-:W-:Y:S02]  /*33b0*/  SEL R0, RZ, 0x1, P0 ;  /* 0x00000001ff007807 */ /* 0x006fe40000000000 */
[----:B------:R-:W-:Y:S01]  /*33c0*/  SEL R10, R10, RZ, P0 ;  /* 0x000000ff0a0a7207 */ /* 0x000fe20000000000 */
[----:B------:R-:W-:Y:S01]  /*33d0*/  USEL UR4, URZ, 0x1, UP0 ;  /* 0x00000001ff047887 */ /* 0x000fe20008000000 */
[----:B------:R-:W-:Y:S01]  /*33e0*/  LOP3.LUT R9, R9, R0, RZ, 0x3c, !PT ;  /* 0x0000000009097212 */ /* 0x000fe200078e3cff */
[----:B------:R-:W-:Y:S01]  /*33f0*/  USEL UR18, UR18, URZ, UP0 ;  /* 0x000000ff12127287 */ /* 0x000fe20008000000 */
[----:B------:R1:W-:Y:S03]  /*3400*/  UTCBAR [UR8], URZ ;  /* 0x000000ff080073e9 */ /* 0x0003e600080000ff */
[----:B------:R-:W-:Y:S01]  /*3410*/  LOP3.LUT R11, R11, UR4, RZ, 0x3c, !PT ;  /* 0x000000040b0b7c12 */ /* 0x000fe2000f8e3cff */
[----:B------:R-:W-:Y:S07]  /*3420*/  @P1 BRA `(.L_x_60) ;  /* 0xfffffff800c81947 */ /* 0x000fee000383ffff */
[----:B------:R-:W2:Y:S01]  /*3430*/  S2UR UR4, SR_CgaCtaId ;  /* 0x00000000000479c3 */ /* 0x000ea20000008800 */
[----:B------:R-:W-:Y:S01]  /*3440*/  ELECT P0, URZ, PT ;  /* 0x0000000000ff782f */ /* 0x000fe20003800000 */
[----:B------:R-:W-:Y:S01]  /*3450*/  IMAD.MOV.U32 R0, RZ, RZ, 0x1 ;  /* 0x00000001ff007424 */ /* 0x000fe200078e00ff */
[----:B------:R-:W-:Y:S01]  /*3460*/  UIADD3 UR6, UPT, UPT, UR6, 0xd0, URZ ;  /* 0x000000d006067890 */ /* 0x000fe2000fffe0ff */
[----:B------:R-:W-:Y:S01]  /*3470*/  SHF.L.U32 R3, R11, 0x1f, RZ ;  /* 0x0000001f0b037819 */ /* 0x000fe200000006ff */
[----:B------:R-:W-:-:S03]  /*3480*/  UMOV UR5, 0x40 ;  /* 0x0000004000057882 */ /* 0x000fc60000000000 */
[----:B------:R-:W-:Y:S01]  /*3490*/  UVIRTCOUNT.DEALLOC.SMPOOL 0x80 ;  /* 0x000000800000784c */ /* 0x000fe20000000000 */
[----:B--2---:R-:W-:Y:S02]  /*34a0*/  ULEA UR4, UR4, UR5, 0x18 ;  /* 0x0000000504047291 */ /* 0x004fe4000f8ec0ff */
[----:B------:R-:W-:-:S07]  /*34b0*/  ULEA UR5, UR18, UR6, 0x3 ;  /* 0x0000000612057291 */ /* 0x000fce000f8e18ff */
[----:B------:R2:W-:Y:S02]  /*34c0*/  @P0 STS.U8 [UR4+0x1c], R0 ;  /* 0x00001c00ff000988 */ /* 0x0005e40008000004 */
[----:B------:R-:W3:Y:S02]  /*34d0*/  SYNCS.PHASECHK.TRANS64.TRYWAIT P0, [UR5], R3 ;  /* 0x00000003ff0075a7 */ /* 0x000ee40008001105 */
[----:B--23--:R-:W-:Y:S05]  /*34e0*/  @!P0 BRA `(.L_x_61) ;  /* 0x0000008000008947 */ /* 0x00cfea0003800000 */
.L_x_149:
[----:B------:R-:W-:-:S04]  /*34f0*/  UIADD3 UR7, UPT, UPT, UR18, 0x1, URZ ;  /* 0x0000000112077890 */ /* 0x000fc8000fffe0ff */
[----:B------:R-:W-:-:S04]  /*3500*/  UISETP.NE.AND UP0, UPT, UR7, 0x2, UPT ;  /* 0x000000020700788c */ /* 0x000fc8000bf05270 */
[----:B------:R-:W-:Y:S02]  /*3510*/  USEL UR5, URZ, 0x1, UP0 ;  /* 0x00000001ff057887 */ /* 0x000fe40008000000 */
[----:B------:R-:W-:-:S04]  /*3520*/  USEL UR7, UR7, URZ, UP0 ;  /* 0x000000ff07077287 */ /* 0x000fc80008000000 */
[----:B------:R-:W-:Y:S01]  /*3530*/  ULEA UR7, UR7, UR6, 0x3 ;  /* 0x0000000607077291 */ /* 0x000fe2000f8e18ff */
[----:B--2---:R-:W-:-:S04]  /*3540*/  LOP3.LUT R3, R11, UR5, RZ, 0x3c, !PT ;  /* 0x000000050b037c12 */ /* 0x004fc8000f8e3cff */
[----:B------:R-:W-:-:S04]  /*3550*/  SHF.L.U32 R3, R3, 0x1f, RZ ;  /* 0x0000001f03037819 */ /* 0x000fc800000006ff */
[----:B------:R-:W2:Y:S02]  /*3560*/  SYNCS.PHASECHK.TRANS64.TRYWAIT P0, [UR7], R3 ;  /* 0x00000003ff0075a7 */ /* 0x000ea40008001107 */
[----:B--2---:R-:W-:Y:S05]  /*3570*/  @!P0 BRA `(.L_x_62) ;  /* 0x0000007c00f48947 */ /* 0x004fea0003800000 */
.L_x_151:
[----:B------:R-:W-:Y:S01]  /*3580*/  NOP ;  /* 0x0000000000007918 */ /* 0x000fe20000000000 */
[----:B--2---:R-:W2:Y:S01]  /*3590*/  LDS R0, [UR4+0x14] ;  /* 0x00001404ff007984 */ /* 0x004ea20008000800 */
[----:B------:R-:W-:Y:S01]  /*35a0*/  ULOP3.LUT UR6, UR19, 0xffff, URZ, 0xc0, !UPT ;  /* 0x0000ffff13067892 */ /* 0x000fe2000f8ec0ff */
[----:B-1----:R-:W-:Y:S01]  /*35b0*/  UMOV UR8, 0xffff ;  /* 0x0000ffff00087882 */ /* 0x002fe20000000000 */
[----:B------:R-:W-:Y:S02]  /*35c0*/  UMOV UR5, 0x1 ;  /* 0x0000000100057882 */ /* 0x000fe40000000000 */
[----:B------:R-:W-:-:S04]  /*35d0*/  USHF.R.U32.HI UR6, URZ, 0x5, UR6 ;  /* 0x00000005ff067899 */ /* 0x000fc80008011606 */
[----:B------:R-:W-:Y:S02]  /*35e0*/  USHF.L.U32 UR8, UR8, UR6, URZ ;  /* 0x0000000608087299 */ /* 0x000fe400080006ff */
[----:B------:R-:W-:-:S04]  /*35f0*/  USHF.L.U32 UR5, UR5, UR6, URZ ;  /* 0x0000000605057299 */ /* 0x000fc800080006ff */
[----:B--2---:R-:W-:-:S04]  /*3600*/  LOP3.LUT R0, R0, UR8, RZ, 0xc0, !PT ;  /* 0x0000000800007c12 */ /* 0x004fc8000f8ec0ff */
[----:B------:R-:W-:-:S13]  /*3610*/  ISETP.NE.AND P0, PT, R0, UR8, PT ;  /* 0x0000000800007c0c */ /* 0x000fda000bf05270 */
[----:B------:R-:W-:Y:S05]  /*3620*/  @P0 BRA `(.L_x_63) ;  /* 0x0000000000580947 */ /* 0x000fea0003800000 */
[----:B------:R-:W1:Y:S02]  /*3630*/  LDS R0, [UR4+0x18] ;  /* 0x00001804ff007984 */ /* 0x000e640008000800 */
[----:B-1----:R-:W-:-:S04]  /*3640*/  LOP3.LUT R0, R0, UR5, RZ, 0xc0, !PT ;  /* 0x0000000500007c12 */ /* 0x002fc8000f8ec0ff */
[----:B------:R-:W-:-:S13]  /*3650*/  ISETP.NE.AND P0, PT, R0, UR5, PT ;  /* 0x0000000500007c0c */ /* 0x000fda000bf05270 */
[----:B------:R-:W-:Y:S05]  /*3660*/  @P0 BRA `(.L_x_64) ;  /* 0x00000000003c0947 */ /* 0x000fea0003800000 */
[----:B------:R-:W1:Y:S01]  /*3670*/  S2R R2, SR_LANEID ;  /* 0x0000000000027919 */ /* 0x000e620000000000 */
[----:B------:R-:W-:Y:S01]  /*3680*/  ULOP3.LUT UR8, URZ, UR8, URZ, 0x33, !UPT ;  /* 0x00000008ff087292 */ /* 0x000fe2000f8e33ff */
[----:B------:R-:W-:Y:S01]  /*3690*/  LOP3.LUT R4, RZ, UR5, RZ, 0x33, !PT ;  /* 0x00000005ff047c12 */ /* 0x000fe2000f8e33ff */
[----:B------:R-:W-:Y:S02]  /*36a0*/  VOTEU.ANY UR7, UPT, PT ;  /* 0x0000000000077886 */ /* 0x000fe400038e0100 */
[----:B------:R-:W-:Y:S01]  /*36b0*/  UFLO.U32 UR7, UR7 ;  /* 0x00000007000772bd */ /* 0x000fe200080e0000 */
[----:B------:R-:W2:Y:S01]  /*36c0*/  REDUX UR5, R4 ;  /* 0x00000000040573c4 */ /* 0x000ea20000000000 */
[----:B------:R-:W-:-:S06]  /*36d0*/  IMAD.U32 R0, RZ, RZ, UR8 ;  /* 0x00000008ff007e24 */ /* 0x000fcc000f8e00ff */
[----:B------:R3:W-:Y:S01]  /*36e0*/  UTCATOMSWS.AND URZ, UR8 ;  /* 0x0000000800ff79e3 */ /* 0x0007e20008000000 */
[----:B------:R-:W4:Y:S01]  /*36f0*/  REDUX UR6, R0 ;  /* 0x00000000000673c4 */ /* 0x000f220000000000 */
[----:B-1----:R-:W-:Y:S01]  /*3700*/  ISETP.EQ.U32.AND P0, PT, R2, UR7, PT ;  /* 0x0000000702007c0c */ /* 0x002fe2000bf02070 */
[----:B--2---:R-:W-:Y:S01]  /*3710*/  IMAD.U32 R2, RZ, RZ, UR5 ;  /* 0x00000005ff027e24 */ /* 0x004fe2000f8e00ff */
[----:B----4-:R-:W-:-:S11]  /*3720*/  MOV R3, UR6 ;  /* 0x0000000600037c02 */ /* 0x010fd60008000f00 */
[----:B------:R3:W-:Y:S04]  /*3730*/  @P0 ATOMS.AND RZ, [UR4+0x14], R3 ;  /* 0x00001403ffff098c */ /* 0x0007e8000a800004 */
[----:B------:R3:W-:Y:S01]  /*3740*/  @P0 ATOMS.AND RZ, [UR4+0x18], R2 ;  /* 0x00001802ffff098c */ /* 0x0007e2000a800004 */
[----:B------:R-:W-:Y:S05]  /*3750*/  BRA `(.L_x_65) ;  /* 0x0000000000147947 */ /* 0x000fea0003800000 */
.L_x_64:
[----:B------:R-:W-:Y:S02]  /*3760*/  MOV R2, 0x3780 ;  /* 0x0000378000027802 */ /* 0x000fe40000000f00 */
[----:B----45:R-:W-:Y:S05]  /*3770*/  CALL.REL.NOINC `($__internal_0_$__cuda_sm10x_tcgen05_guardrail_trap_col_being_dealloced_not_returned_by_alloc) ;  /* 0x0000008000d87944 */ /* 0x030fea0003c00000 */
[----:B------:R-:W-:Y:S05]  /*3780*/  BRA `(.L_x_65) ;  /* 0x0000000000087947 */ /* 0x000fea0003800000 */
.L_x_63:
[----:B------:R-:W-:Y:S02]  /*3790*/  MOV R2, 0x37b0 ;  /* 0x000037b000027802 */ /* 0x000fe40000000f00 */
[----:B----45:R-:W-:Y:S05]  /*37a0*/  CALL.REL.NOINC `($__internal_2_$__cuda_sm10x_tcgen05_guardrail_trap_unallocated_columns_being_dealloced) ;  /* 0x0000008000e47944 */ /* 0x030fea0003c00000 */
.L_x_65:
[----:B------:R-:W-:Y:S01]  /*37b0*/  NOP ;  /* 0x0000000000007918 */ /* 0x000fe20000000000 */
[----:B---3--:R-:W-:Y:S05]  /*37c0*/  EXIT ;  /* 0x000000000000794d */ /* 0x008fea0003800000 */
.L_x_49:
[----:B------:R-:W-:-:S09]  /*37d0*/  UISETP.NE.OR UP2, UPT, UR8, 0x3, !UP2 ;  /* 0x000000030800788c */ /* 0x000fd2000d745670 */
[----:B------:R-:W-:Y:S05]  /*37e0*/  BRA.U UP2, `(.L_x_66) ;  /* 0x0000001102147547 */ /* 0x000fea000b800000 */
[----:B------:R-:W1:Y:S01]  /*37f0*/  LDC R0, c[0x0][0xb30] ;  /* 0x0002cc00ff007b82 */ /* 0x000e620000000800 */
[----:B------:R-:W2:Y:S01]  /*3800*/  LDCU.64 UR8, c[0x0][0x888] ;  /* 0x00011100ff0877ac */ /* 0x000ea20008000a00 */
[----:B------:R-:W-:Y:S02]  /*3810*/  HFMA2 R29, -RZ, RZ, 0, 0 ;  /* 0x00000000ff1d7431 */ /* 0x000fe400000001ff */
[----:B------:R-:W-:Y:S01]  /*3820*/  IMAD.MOV.U32 R31, RZ, RZ, 0x1 ;  /* 0x00000001ff1f7424 */ /* 0x000fe200078e00ff */
[----:B------:R-:W-:Y:S01]  /*3830*/  MOV R23, 0x2000 ;  /* 0x0000200000177802 */ /* 0x000fe20000000f00 */
[----:B------:R-:W4:Y:S01]  /*3840*/  LDCU.64 UR4, c[0x0][0x890] ;  /* 0x00011200ff0477ac */ /* 0x000f220008000a00 */
[----:B------:R-:W-:Y:S01]  /*3850*/  IMAD.MOV.U32 R30, RZ, RZ, RZ ;  /* 0x000000ffff1e7224 */ /* 0x000fe200078e00ff */
[----:B------:R-:W3:Y:S01]  /*3860*/  LDC R19, c[0x0][0x370] ;  /* 0x0000dc00ff137b82 */ /* 0x000ee20000000800 */
[----:B------:R-:W-:Y:S01]  /*3870*/  UMOV UR7, 0x400 ;  /* 0x0000040000077882 */ /* 0x000fe20000000000 */
[----:B------:R-:W-:-:S02]  /*3880*/  UPLOP3.LUT UP1, UPT, UPT, UPT, UPT, 0x40, 0x4 ;  /* 0x000000000004789c */ /* 0x000fc40003f2e870 */
[----:B------:R-:W-:-:S04]  /*3890*/  ULEA UR7, UR37, UR7, 0x18 ;  /* 0x0000000725077291 */ /* 0x000fc8000f8ec0ff */
[----:B------:R-:W3:Y:S01]  /*38a0*/  LDC R2, c[0x0][0xb0c] ;  /* 0x0002c300ff027b82 */ /* 0x000ee20000000800 */
[----:B------:R-:W-:Y:S02]  /*38b0*/  UIADD3 UR13, UPT, UPT, UR7, 0x68, URZ ;  /* 0x00000068070d7890 */ /* 0x000fe4000fffe0ff */
[----:B--2---:R-:W-:Y:S02]  /*38c0*/  UISETP.NE.U32.AND UP2, UPT, UR8, URZ, UPT ;  /* 0x000000ff0800728c */ /* 0x004fe4000bf45070 */
[----:B------:R-:W-:Y:S02]  /*38d0*/  UIADD3 UR33, UPT, UPT, UR7, 0x50, URZ ;  /* 0x0000005007217890 */ /* 0x000fe4000fffe0ff */
[----:B----4-:R-:W-:Y:S01]  /*38e0*/  UISETP.NE.U32.AND UP3, UPT, UR4, URZ, UPT ;  /* 0x000000ff0400728c */ /* 0x010fe2000bf65070 */
[----:B------:R-:W2:Y:S01]  /*38f0*/  LDC R18, c[0x0][0xb20] ;  /* 0x0002c800ff127b82 */ /* 0x000ea20000000800 */
[----:B-1----:R-:W-:Y:S01]  /*3900*/  ISETP.NE.AND P1, PT, R0, 0x1, PT ;  /* 0x000000010000780c */ /* 0x002fe20003f25270 */
[----:B------:R-:W-:-:S02]  /*3910*/  UISETP.NE.AND.EX UP2, UPT, UR9, URZ, UPT, UP2 ;  /* 0x000000ff0900728c */ /* 0x000fc4000bf45320 */
[----:B------:R-:W-:Y:S02]  /*3920*/  UIADD3 UR25, UPT, UPT, UR7, 0x58, URZ ;  /* 0x0000005807197890 */ /* 0x000fe4000fffe0ff */
[----:B------:R-:W-:Y:S02]  /*3930*/  UIADD3 UR17, UPT, UPT, UR7, 0x60, URZ ;  /* 0x0000006007117890 */ /* 0x000fe4000fffe0ff */
[----:B------:R-:W1:Y:S01]  /*3940*/  LDC.64 R32, c[0x0][0x348] ;  /* 0x0000d200ff207b82 */ /* 0x000e620000000a00 */
[----:B------:R-:W-:Y:S02]  /*3950*/  UPRMT UR13, UR37, 0x654, UR13 ;  /* 0x00000654250d7896 */ /* 0x000fe4000800000d */
[----:B------:R-:W-:-:S05]  /*3960*/  UISETP.NE.AND.EX UP3, UPT, UR5, URZ, UPT, UP3 ;  /* 0x000000ff0500728c */ /* 0x000fca000bf65330 */
[----:B------:R-:W4:Y:S08]  /*3970*/  LDC.64 R16, c[0x0][0xb10] ;  /* 0x0002c400ff107b82 */ /* 0x000f300000000a00 */
[----:B------:R-:W1:Y:S08]  /*3980*/  LDC.64 R6, c[0x0][0xb18] ;  /* 0x0002c600ff067b82 */ /* 0x000e700000000a00 */
[----:B------:R-:W1:Y:S08]  /*3990*/  LDC.64 R4, c[0x0][0xb28] ;  /* 0x0002ca00ff047b82 */ /* 0x000e700000000a00 */
[----:B--23--:R-:W1:Y:S02]  /*39a0*/  LDC R22, c[0x0][0x374] ;  /* 0x0000dd00ff167b82 */ /* 0x00ce640000000800 */
.L_x_77:
[C---:B------:R-:W-:Y:S02]  /*39b0*/  LEA R0, R30.reuse, UR7, 0x3 ;  /* 0x000000071e007c11 */ /* 0x040fe4000f8e18ff */
[----:B------:R-:W-:Y:S02]  /*39c0*/  SHF.L.U32 R3, R29, 0x1f, RZ ;  /* 0x0000001f1d037819 */ /* 0x000fe400000006ff */
[----:B------:R-:W-:Y:S02]  /*39d0*/  LEA R24, R30, UR7, 0x4 ;  /* 0x000000071e187c11 */ /* 0x000fe4000f8e20ff */
[----:B--2---:R-:W2:Y:S02]  /*39e0*/  SYNCS.PHASECHK.TRANS64.TRYWAIT P0, [R0+URZ+0xa0], R3 ;  /* 0x0000a003000075a7 */ /* 0x004ea400080011ff */
[----:B--2---:R-:W-:Y:S05]  /*39f0*/  @!P0 BRA `(.L_x_67) ;  /* 0x0000007800ec8947 */ /* 0x004fea0003800000 */
.L_x_152:
[----:B------:R-:W-:Y:S01]  /*3a00*/  ISETP.GE.AND P0, PT, R72, 0x1, PT ;  /* 0x000000014800780c */ /* 0x000fe20003f06270 */
[----:B------:R-:W3:Y:S01]  /*3a10*/  LDS.128 R24, [R24+0x110] ;  /* 0x0001100018187984 */ /* 0x000ee20000000c00 */
[----:B--2---:R-:W-:Y:S01]  /*3a20*/  VIADD R0, R0, 0xb0 ;  /* 0x000000b000007836 */ /* 0x004fe20000000000 */
[----:B------:R-:W-:Y:S01]  /*3a30*/  @!PT LDS RZ, [RZ] ;  /* 0x00000000fffff984 */ /* 0x000fe20000000800 */
[----:B------:R-:W-:Y:S01]  /*3a40*/  @!PT LDS RZ, [RZ] ;  /* 0x00000000fffff984 */ /* 0x000fe20000000800 */
[----:B------:R-:W-:Y:S01]  /*3a50*/  @!PT LDS RZ, [RZ] ;  /* 0x00000000fffff984 */ /* 0x000fe20000000800 */
[----:B------:R-:W-:Y:S01]  /*3a60*/  @!PT LDS RZ, [RZ] ;  /* 0x00000000fffff984 */ /* 0x000fe20000000800 */
[----:B------:R2:W-:Y:S06]  /*3a70*/  MEMBAR.ALL.CTA ;  /* 0x0000000000007992 */ /* 0x0005ec0000008000 */
[----:B--2---:R-:W2:Y:S01]  /*3a80*/  FENCE.VIEW.ASYNC.S ;  /* 0x00000000000073c6 */ /* 0x004ea20000000000 */
[----:B------:R-:W-:Y:S04]  /*3a90*/  PRMT R0, RZ, 0x654, R0 ;  /* 0x00000654ff007816 */ /* 0x000fe80000000000 */
[----:B--2---:R2:W-:Y:S01]  /*3aa0*/  SYNCS.ARRIVE.TRANS64.RED.A1T0 RZ, [R0+URZ], RZ ;  /* 0x000000ff00ff79a7 */ /* 0x0045e200081004ff */
[----:B---3--:R-:W-:Y:S11]  /*3ab0*/  LOP3.LUT P3, RZ, R26, 0x1, RZ, 0xc0, !PT ;  /* 0x000000011aff7812 */ /* 0x008ff6000786c0ff */
[----:B------:R-:W-:Y:S02]  /*3ac0*/  @!UPT UIADD3 URZ, UPT, UPT, URZ, URZ, URZ ;  /* 0x000000fffffff290 */ /* 0x000fe4000fffe0ff */
[----:B------:R-:W-:Y:S02]  /*3ad0*/  @P3 MOV R13, R24 ;  /* 0x00000018000d3202 */ /* 0x000fe40000000f00 */
[----:B------:R-:W-:Y:S01]  /*3ae0*/  @P3 LOP3.LUT R8, R25, 0xffff, RZ, 0xc0, !PT ;  /* 0x0000ffff19083812 */ /* 0x000fe200078ec0ff */
[----:B--2---:R-:W-:Y:S06]  /*3af0*/  @!P0 BRA `(.L_x_68) ;  /* 0x0000000000a48947 */ /* 0x004fec0003800000 */
[----:B-1----:R-:W-:Y:S01]  /*3b00*/  IMAD.HI.U32 R35, R22, R7, RZ ;  /* 0x0000000716237227 */ /* 0x002fe200078e00ff */
[----:B------:R-:W-:Y:S02]  /*3b10*/  ISETP.NE.AND P0, PT, R6, 0x1, PT ;  /* 0x000000010600780c */ /* 0x000fe40003f05270 */
[----:B------:R-:W-:Y:S01]  /*3b20*/  ISETP.NE.AND P2, PT, R72, 0x1, PT ;  /* 0x000000014800780c */ /* 0x000fe20003f45270 */
[----:B----4-:R-:W-:Y:S01]  /*3b30*/  IMAD.HI.U32 R34, R19, R16, RZ ;  /* 0x0000001013227227 */ /* 0x010fe200078e00ff */
[----:B------:R-:W-:Y:S02]  /*3b40*/  SHF.R.U32.HI R35, RZ, R18, R35 ;  /* 0x00000012ff237219 */ /* 0x000fe40000011623 */
[----:B------:R-:W-:Y:S01]  /*3b50*/  ISETP.NE.AND P4, PT, R2, 0x1, PT ;  /* 0x000000010200780c */ /* 0x000fe20003f85270 */
[----:B------:R-:W-:Y:S01]  /*3b60*/  IMAD.HI.U32 R36, R13, R16, RZ ;  /* 0x000000100d247227 */ /* 0x000fe200078e00ff */
[----:B------:R-:W-:Y:S02]  /*3b70*/  SHF.R.U32.HI R34, RZ, R17, R34 ;  /* 0x00000011ff227219 */ /* 0x000fe40000011622 */
[----:B------:R-:W-:Y:S01]  /*3b80*/  SEL R3, R22, R35, !P0 ;  /* 0x0000002316037207 */ /* 0x000fe20004000000 */
[C---:B------:R-:W-:Y:S01]  /*3b90*/  IMAD.HI.U32 R35, R8.reuse, R7, RZ ;  /* 0x0000000708237227 */ /* 0x040fe200078e00ff */
[----:B------:R-:W-:Y:S02]  /*3ba0*/  SEL R11, R19, R34, !P4 ;  /* 0x00000022130b7207 */ /* 0x000fe40006000000 */
[----:B------:R-:W-:Y:S01]  /*3bb0*/  SHF.R.U32.HI R36, RZ, R17, R36 ;  /* 0x00000011ff247219 */ /* 0x000fe20000011624 */
[----:B------:R-:W-:Y:S01]  /*3bc0*/  IMAD.HI.U32 R38, R3, R4, RZ ;  /* 0x0000000403267227 */ /* 0x000fe200078e00ff */
[----:B------:R-:W-:Y:S03]  /*3bd0*/  SHF.R.U32.HI R35, RZ, R18, R35 ;  /* 0x00000012ff237219 */ /* 0x000fe60000011623 */
[----:B------:R-:W-:Y:S01]  /*3be0*/  IMAD.HI.U32 R34, R11, R4, RZ ;  /* 0x000000040b227227 */ /* 0x000fe200078e00ff */
[----:B------:R-:W-:Y:S02]  /*3bf0*/  @P2 SHF.R.U32.HI R3, RZ, R5, R38 ;  /* 0x00000005ff032219 */ /* 0x000fe40000011626 */
[----:B------:R-:W-:Y:S02]  /*3c00*/  SEL R9, R8, R35, !P0 ;  /* 0x0000002308097207 */ /* 0x000fe40004000000 */
[----:B------:R-:W-:Y:S01]  /*3c10*/  @P2 SHF.R.U32.HI R11, RZ, R5, R34 ;  /* 0x00000005ff0b2219 */ /* 0x000fe20000011622 */
[C---:B------:R-:W-:Y:S01]  /*3c20*/  IMAD R10, R72.reuse, R3, RZ ;  /* 0x00000003480a7224 */ /* 0x040fe200078e02ff */
[----:B------:R-:W-:Y:S01]  /*3c30*/  SEL R3, R13, R36, !P4 ;  /* 0x000000240d037207 */ /* 0x000fe20006000000 */
[C---:B------:R-:W-:Y:S03]  /*3c40*/  IMAD.HI.U32 R14, R9.reuse, R4, RZ ;  /* 0x00000004090e7227 */ /* 0x040fe600078e00ff */
[----:B------:R-:W-:Y:S01]  /*3c50*/  ISETP.GE.AND P0, PT, R9, R10, PT ;  /* 0x0000000a0900720c */ /* 0x000fe20003f06270 */
[C---:B------:R-:W-:Y:S01]  /*3c60*/  IMAD R12, R72.reuse, R11, RZ ;  /* 0x0000000b480c7224 */ /* 0x040fe200078e02ff */
[-C--:B------:R-:W-:Y:S04]  /*3c70*/  SHF.R.U32.HI R14, RZ, R5.reuse, R14 ;  /* 0x00000005ff0e7219 */ /* 0x080fe8000001160e */
[----:B------:R-:W-:Y:S02]  /*3c80*/  ISETP.GE.OR P0, PT, R3, R12, P0 ;  /* 0x0000000c0300720c */ /* 0x000fe40000706670 */
[----:B------:R-:W-:Y:S05]  /*3c90*/  SEL R15, R9, R14, !P2 ;  /* 0x0000000e090f7207 */ /* 0x000fea0005000000 */
[----:B------:R-:W-:Y:S04]  /*3ca0*/  IMAD.MOV R14, RZ, RZ, -R15 ;  /* 0x000000ffff0e7224 */ /* 0x000fe800078e0a0f */
[----:B------:R-:W-:Y:S02]  /*3cb0*/  IMAD R14, R72, R14, R9 ;  /* 0x0000000e480e7224 */ /* 0x000fe400078e0209 */
[C---:B------:R-:W-:Y:S05]  /*3cc0*/  @!P0 IMAD.HI.U32 R10, R3.reuse, R4, RZ ;  /* 0x00000004030a8227 */ /* 0x040fea00078e00ff */
[----:B------:R-:W-:Y:S04]  /*3cd0*/  @!P0 SHF.R.U32.HI R10, RZ, R5, R10 ;  /* 0x00000005ff0a8219 */ /* 0x000fe8000001160a */
[----:B------:R-:W-:Y:S01]  /*3ce0*/  @!P0 SEL R0, R3, R10, !P2 ;  /* 0x0000000a03008207 */ /* 0x000fe20005000000 */
[----:B------:R-:W-:Y:S03]  /*3cf0*/  IMAD.MOV R10, RZ, RZ, -R3 ;  /* 0x000000ffff0a7224 */ /* 0x000fe600078e0a03 */
[----:B------:R-:W-:Y:S01]  /*3d00*/  @!P0 IADD3 R15, PT, PT, R15, -R0, RZ ;  /* 0x800000000f0f8210 */ /* 0x000fe20007ffe0ff */
[----:B------:R-:W-:Y:S01]  /*3d10*/  @!P0 IMAD R0, R11, R14, R0 ;  /* 0x0000000e0b008224 */ /* 0x000fe200078e0200 */
[----:B------:R-:W-:Y:S01]  /*3d20*/  IADD3 R11, PT, PT, -R9, RZ, RZ ;  /* 0x000000ff090b7210 */ /* 0x000fe20007ffe1ff */
[----:B------:R-:W-:Y:S02]  /*3d30*/  IMAD R13, R2, R10, R13 ;  /* 0x0000000a020d7224 */ /* 0x000fe400078e020d */
[----:B------:R-:W-:Y:S02]  /*3d40*/  @!P0 IMAD R9, R15, R72, R3 ;  /* 0x000000480f098224 */ /* 0x000fe400078e0203 */
[----:B------:R-:W-:Y:S02]  /*3d50*/  @!P0 IMAD.MOV.U32 R3, RZ, RZ, R0 ;  /* 0x000000ffff038224 */ /* 0x000fe400078e0000 */
[----:B------:R-:W-:Y:S02]  /*3d60*/  IMAD R8, R6, R11, R8 ;  /* 0x0000000b06087224 */ /* 0x000fe400078e0208 */
[----:B------:R-:W-:Y:S02]  /*3d70*/  IMAD R13, R3, R2, R13 ;  /* 0x00000002030d7224 */ /* 0x000fe400078e020d */
[----:B------:R-:W-:Y:S02]  /*3d80*/  IMAD R8, R9, R6, R8 ;  /* 0x0000000609087224 */ /* 0x000fe400078e0208 */
.L_x_68:
[----:B------:R-:W-:Y:S05]  /*3d90*/  BRA.U UP1, `(.L_x_69) ;  /* 0x0000000101107547 */ /* 0x000fea000b800000 */
[----:B------:R-:W-:Y:S04]  /*3da0*/  MOV R0, UR6 ;  /* 0x0000000600007c02 */ /* 0x000fe80008000f00 */
[----:B------:R-:W-:Y:S04]  /*3db0*/  SHF.L.U32 R3, R0, 0x1f, RZ ;  /* 0x0000001f00037819 */ /* 0x000fe800000006ff */
[----:B------:R-:W2:Y:S02]  /*3dc0*/  SYNCS.PHASECHK.TRANS64.TRYWAIT P0, [UR7+0x98], R3 ;  /* 0x00009803ff0075a7 */ /* 0x000ea40008001107 */
[----:B--2---:R-:W-:Y:S05]  /*3dd0*/  @!P0 BRA `(.L_x_70) ;  /* 0x0000007800088947 */ /* 0x004fea0003800000 */
.L_x_69:
[----:B------:R-:W-:Y:S02]  /*3de0*/  R2UR UR35, R21 ;  /* 0x00000000152372ca */ /* 0x000fe400000e0000 */
[----:B------:R-:W-:Y:S02]  /*3df0*/  R2UR UR34, R20 ;  /* 0x00000000142272ca */ /* 0x000fe400000e0000 */
[----:B------:R-:W-:Y:S02]  /*3e00*/  ISETP.NE.U32.AND P2, PT, RZ, UR4, PT ;  /* 0x00000004ff007c0c */ /* 0x000fe4000bf45070 */
[----:B------:R-:W-:Y:S02]  /*3e10*/  SHF.L.U32 R12, R31, 0x1f, RZ ;  /* 0x0000001f1f0c7819 */ /* 0x000fe400000006ff */
[----:B------:R-:W-:Y:S05]  /*3e20*/  ISETP.NE.AND.EX P2, PT, RZ, UR5, PT, P2 ;  /* 0x00000005ff007c0c */ /* 0x000fea000bf45320 */
[----:B------:R-:W-:Y:S02]  /*3e30*/  USHF.L.U32 UR35, UR35, 0x7, URZ ;  /* 0x0000000723237899 */ /* 0x000fe400080006ff */
[----:B------:R-:W-:Y:S01]  /*3e40*/  USHF.L.U32 UR34, UR34, 0x8, URZ ;  /* 0x0000000822227899 */ /* 0x000fe200080006ff */
[----:B------:R-:W-:Y:S11]  /*3e50*/  BRA.U !UP3, `(.L_x_71) ;  /* 0x000000010b347547 */ /* 0x000ff6000b800000 */
[----:B------:R-:W-:Y:S01]  /*3e60*/  UPLOP3.LUT UP0, UPT, UPT, UPT, UP2, 0x80, 0x8 ;  /* 0x000000000008789c */ /* 0x000fe20003f0f020 */
[----:B--2---:R-:W-:Y:S02]  /*3e70*/  HFMA2 R0, -RZ, RZ, 0, 5.9604644775390625e-08 ;  /* 0x00000001ff007431 */ /* 0x004fe400000001ff */
[----:B------:R-:W-:Y:S03]  /*3e80*/  IMAD.MOV.U32 R171, RZ, RZ, 0x1 ;  /* 0x00000001ffab7424 */ /* 0x000fe600078e00ff */
[----:B------:R-:W-:Y:S05]  /*3e90*/  PLOP3.LUT P0, PT, PT, PT, UP0, 0x80, 0x8 ;  /* 0x000000000008781c */ /* 0x000fea0003f0f008 */
[----:B------:R-:W2:Y:S01]  /*3ea0*/  @UP0 LDCU.64 UR10, c[0x0][0x888] ;  /* 0x00011100ff0a07ac */ /* 0x000ea20008000a00 */
[----:B------:R-:W-:Y:S07]  /*3eb0*/  @UP0 UIMAD UR8, UR36, UR4, URZ ;  /* 0x00000004240802a4 */ /* 0x000fee000f8e02ff */
[----:B------:R-:W-:Y:S01]  /*3ec0*/  @!P0 PRMT R171, R0, 0x7610, R171 ;  /* 0x0000761000ab8816 */ /* 0x000fe200000000ab */
[----:B--2---:R-:W-:Y:S03]  /*3ed0*/  @UP0 UIMAD.WIDE UR10, UR8, 0x4, UR10 ;  /* 0x00000004080a08a5 */ /* 0x004fe6000f8e020a */
[----:B------:R-:W2:Y:S03]  /*3ee0*/  @!UP0 LDCU UR8, c[0x0][0x880] ;  /* 0x00011000ff0887ac */ /* 0x000ea60008000800 */
[----:B------:R-:W-:Y:S01]  /*3ef0*/  IMAD.U32 R10, RZ, RZ, UR10 ;  /* 0x0000000aff0a7e24 */ /* 0x000fe2000f8e00ff */
[----:B------:R-:W-:Y:S05]  /*3f00*/  MOV R11, UR11 ;  /* 0x0000000b000b7c02 */ /* 0x000fea0008000f00 */
[----:B-----5:R3:W5:Y:S02]  /*3f10*/  @P0 LDG.E R81, desc[UR46][R10.64] ;  /* 0x0000002e0a510981 */ /* 0x020764000c1e1900 */
[----:B--23--:R-:W-:Y:S07]  /*3f20*/  @!P0 IMAD.U32 R81, RZ, RZ, UR8 ;  /* 0x00000008ff518e24 */ /* 0x00cfee000f8e00ff */
.L_x_71:
[----:B-----5:R-:W-:Y:S01]  /*3f30*/  @!P2 FSETP.EQ.AND P0, PT, R81, RZ, PT ;  /* 0x000000ff5100a20b */ /* 0x020fe20003f02000 */
[----:B------:R-:W-:Y:S01]  /*3f40*/  @!UPT UIADD3 URZ, UPT, UPT, URZ, URZ, URZ ;  /* 0x000000fffffff290 */ /* 0x000fe2000fffe0ff */
[----:B------:R-:W-:Y:S11]  /*3f50*/  @!P2 BRA `(.L_x_72) ;  /* 0x000000000014a947 */ /* 0x000ff60003800000 */
[----:B------:R-:W-:Y:S02]  /*3f60*/  LOP3.LUT P2, RZ, R171, 0xff, RZ, 0xc0, !PT ;  /* 0x000000ffabff7812 */ /* 0x000fe4000784c0ff */
[----:B------:R-:W-:Y:S04]  /*3f70*/  PLOP3.LUT P0, PT, PT, PT, UP0, 0x80, 0x8 ;  /* 0x000000000008781c */ /* 0x000fe80003f0f008 */
[----:B------:R-:W-:Y:S07]  /*3f80*/  PLOP3.LUT P0, PT, P0, PT, PT, 0x8, 0x80 ;  /* 0x000000000080781c */ /* 0x000fee000070e170 */
[----:B------:R-:W-:Y:S11]  /*3f90*/  @P2 FSETP.EQ.AND P0, PT, R81, RZ, PT ;  /* 0x000000ff5100220b */ /* 0x000ff60003f02000 */
[----:B------:R-:W-:Y:S02]  /*3fa0*/  @!UPT UIADD3 URZ, UPT, UPT, URZ, URZ, URZ ;  /* 0x000000fffffff290 */ /* 0x000fe4000fffe0ff */
.L_x_72:
[----:B------:R-:W3:Y:S01]  /*3fb0*/  SYNCS.PHASECHK.TRANS64.TRYWAIT P2, [UR7+0x70], R12 ;  /* 0x0000700cff0075a7 */ /* 0x000ee20008041107 */
[----:B------:R-:W-:Y:S04]  /*3fc0*/  ELECT P4, URZ, PT ;  /* 0x0000000000ff782f */ /* 0x000fe80003880000 */
[----:B------:R-:W-:Y:S11]  /*3fd0*/  PLOP3.LUT P4, PT, P0, P4, PT, 0xf2, 0x2f ;  /* 0x00000000002f781c */ /* 0x000ff60000789e72 */
[----:B------:R-:W-:Y:S02]  /*3fe0*/  @!UPT UIADD3 URZ, UPT, UPT, URZ, URZ, URZ ;  /* 0x000000fffffff290 */ /* 0x000fe4000fffe0ff */
[----:B-1----:R-:W-:Y:S05]  /*3ff0*/  @!P4 IADD3 R9, P0, PT, R32, 0x580, RZ ;  /* 0x000005802009c810 */ /* 0x002fea0007f1e0ff */
[----:B--2---:R-:W-:Y:S01]  /*4000*/  @!P4 IMAD.X R0, RZ, RZ, R33, P0 ;  /* 0x000000ffff00c224 */ /* 0x004fe200000e0621 */
[----:B---3--:R-:W-:Y:S07]  /*4010*/  @!P2 BRA `(.L_x_73) ;  /* 0x000000740090a947 */ /* 0x008fee0003800000 */
.L_x_155:
[----:B------:R-:W-:Y:S01]  /*4020*/  @!P4 R2UR UR8, R0 ;  /* 0x000000000008c2ca */ /* 0x000fe200000e0000 */
[----:B------:R-:W-:Y:S01]  /*4030*/  VOTEU.ALL UP1, P4 ;  /* 0x0000000000ff7886 */ /* 0x000fe20002020000 */
[----:B------:R-:W-:Y:S01]  /*4040*/  @!P4 R2UR UR9, R9 ;  /* 0x000000000909c2ca */ /* 0x000fe200000e0000 */
[----:B------:R-:W-:Y:S01]  /*4050*/  @!P4 IMAD.MOV.U32 R0, RZ, RZ, 0x2000 ;  /* 0x00002000ff00c424 */ /* 0x000fe200078e00ff */
[----:B------:R-:W-:Y:S01]  /*4060*/  UMOV UR10, 0x0 ;  /* 0x00000000000a7882 */ /* 0x000fe20000000000 */
[----:B------:R-:W-:Y:S01]  /*4070*/  UMOV UR11, 0x10000000 ;  /* 0x10000000000b7882 */ /* 0x000fe20000000000 */
[----:B------:R-:W-:Y:S01]  /*4080*/  @!UP1 UIADD3 UR32, UPT, UPT, UR7, 0x200, URZ ;  /* 0x0000020007209890 */ /* 0x000fe2000fffe0ff */
[----:B------:R-:W-:Y:S01]  /*4090*/  @!P4 IADD3 R9, P0, PT, R32, 0x580, RZ ;  /* 0x000005802009c810 */ /* 0x000fe20007f1e0ff */
[----:B------:R-:W-:Y:S05]  /*40a0*/  VOTEU.ALL UP1, P4 ;  /* 0x0000000000ff7886 */ /* 0x000fea0002020000 */
[----:B------:R-:W-:Y:S01]  /*40b0*/  IMAD.U32 R11, RZ, RZ, UR8 ;  /* 0x00000008ff0b7e24 */ /* 0x000fe2000f8e00ff */
[----:B------:R-:W-:Y:S01]  /*40c0*/  UPRMT UR8, UR37, 0x654, UR33 ;  /* 0x0000065425087896 */ /* 0x000fe20008000021 */
[----:B------:R-:W-:Y:S03]  /*40d0*/  IMAD.U32 R10, RZ, RZ, UR9 ;  /* 0x00000009ff0a7e24 */ /* 0x000fe6000f8e00ff */
[----:B------:R-:W-:Y:S02]  /*40e0*/  @!P4 R2UR UR15, R11 ;  /* 0x000000000b0fc2ca */ /* 0x000fe400000e0000 */
[----:B------:R-:W-:Y:S11]  /*40f0*/  @!P4 R2UR UR14, R10 ;  /* 0x000000000a0ec2ca */ /* 0x000ff600000e0000 */
[----:B------:R-:W-:Y:S02]  /*4100*/  @!UPT UIADD3 URZ, UPT, UPT, URZ, URZ, URZ ;  /* 0x000000fffffff290 */ /* 0x000fe4000fffe0ff */
[----:B------:R2:W-:Y:S01]  /*4110*/  @!UP1 UTMALDG.3D [UR32], [UR14], desc[UR10] ;  /* 0x00000a200e0095b4 */ /* 0x0005e20008011000 */
[----:B------:R3:W-:Y:S01]  /*4120*/  @!P4 SYNCS.ARRIVE.TRANS64.RED.A0TR RZ, [UR7+0x50], R0 ;  /* 0x00005000ffffc9a7 */ /* 0x0007e20008300407 */
[----:B------:R-:W-:Y:S01]  /*4130*/  SYNCS.ARRIVE.TRANS64.RED.A1T0 RZ, [UR8], RZ ;  /* 0x000000ffffff79a7 */ /* 0x000fe20008100408 */
[----:B---3--:R-:W-:Y:S01]  /*4140*/  @!P4 IMAD.X R0, RZ, RZ, R33, P0 ;  /* 0x000000ffff00c224 */ /* 0x008fe200000e0621 */
[----:B------:R-:W3:Y:S02]  /*4150*/  SYNCS.PHASECHK.TRANS64.TRYWAIT P2, [UR7+0x78], R12 ;  /* 0x0000780cff0075a7 */ /* 0x000ee40008041107 */
[----:B--23--:R-:W-:Y:S05]  /*4160*/  @!P2 BRA `(.L_x_74) ;  /* 0x000000740054a947 */ /* 0x00cfea0003800000 */
.L_x_157:
        /* <DEDUP_REMOVED lines=8> */
[----:B------:R-:W-:Y:S01]  /*41f0*/  @!UP1 UIADD3 UR24, UPT, UPT, UR7, 0x2200, URZ ;  /* 0x0000220007189890 */ /* 0x000fe2000fffe0ff */
[----:B------:R-:W-:Y:S01]  /*4200*/  VOTEU.ALL UP1, P4 ;  /* 0x0000000000ff7886 */ /* 0x000fe20002020000 */
[----:B------:R-:W-:Y:S01]  /*4210*/  UMOV UR27, UR35 ;  /* 0x00000023001b7c82 */ /* 0x000fe20008000000 */
[----:B------:R-:W-:Y:S02]  /*4220*/  UMOV UR28, UR36 ;  /* 0x00000024001c7c82 */ /* 0x000fe40008000000 */
[----:B------:R-:W-:Y:S01]  /*4230*/  IMAD.U32 R11, RZ, RZ, UR8 ;  /* 0x00000008ff0b7e24 */ /* 0x000fe2000f8e00ff */
[----:B------:R-:W-:Y:S01]  /*4240*/  UPRMT UR8, UR37, 0x654, UR25 ;  /* 0x0000065425087896 */ /* 0x000fe20008000019 */
[----:B------:R-:W-:Y:S02]  /*4250*/  IMAD.U32 R10, RZ, RZ, UR9 ;  /* 0x00000009ff0a7e24 */ /* 0x000fe4000f8e00ff */
[----:B------:R-:W-:Y:S01]  /*4260*/  @!P4 IMAD.X R20, RZ, RZ, R33, P0 ;  /* 0x000000ffff14c224 */ /* 0x000fe200000e0621 */
[----:B------:R-:W-:Y:S02]  /*4270*/  @!P4 R2UR UR15, R11 ;  /* 0x000000000b0fc2ca */ /* 0x000fe400000e0000 */
[----:B------:R-:W-:Y:S11]  /*4280*/  @!P4 R2UR UR14, R10 ;  /* 0x000000000a0ec2ca */ /* 0x000ff600000e0000 */
[----:B------:R-:W-:Y:S02]  /*4290*/  @!UPT UIADD3 URZ, UPT, UPT, URZ, URZ, URZ ;  /* 0x000000fffffff290 */ /* 0x000fe4000fffe0ff */
[----:B------:R2:W-:Y:S01]  /*42a0*/  @!UP1 UTMALDG.3D [UR24], [UR14], desc[UR10] ;  /* 0x00000a180e0095b4 */ /* 0x0005e20008011000 */
[----:B------:R2:W-:Y:S01]  /*42b0*/  @!P4 SYNCS.ARRIVE.TRANS64.RED.A0TR RZ, [UR7+0x58], R0 ;  /* 0x00005800ffffc9a7 */ /* 0x0005e20008300407 */
[----:B------:R-:W-:Y:S01]  /*42c0*/  SYNCS.ARRIVE.TRANS64.RED.A1T0 RZ, [UR8], RZ ;  /* 0x000000ffffff79a7 */ /* 0x000fe20008100408 */
[----:B------:R-:W3:Y:S02]  /*42d0*/  SYNCS.PHASECHK.TRANS64.TRYWAIT P2, [UR7+0x80], R12 ;  /* 0x0000800cff0075a7 */ /* 0x000ee40008041107 */
[----:B--23--:R-:W-:Y:S05]  /*42e0*/  @!P2 BRA `(.L_x_75) ;  /* 0x00000074000ca947 */ /* 0x00cfea0003800000 */
.L_x_159:
[----:B------:R-:W2:Y:S01]  /*42f0*/  LDC.64 R14, c[0x0][0xb10] ;  /* 0x0002c400ff0e7b82 */ /* 0x000ea20000000a00 */
[----:B------:R-:W-:Y:S01]  /*4300*/  @!P4 R2UR UR8, R20 ;  /* 0x000000001408c2ca */ /* 0x000fe200000e0000 */
[----:B------:R-:W-:Y:S01]  /*4310*/  VOTEU.ALL UP1, P4 ;  /* 0x0000000000ff7886 */ /* 0x000fe20002020000 */
[----:B------:R-:W-:Y:S01]  /*4320*/  @!P4 R2UR UR9, R21 ;  /* 0x000000001509c2ca */ /* 0x000fe200000e0000 */
[----:B------:R-:W-:Y:S01]  /*4330*/  UMOV UR10, 0x0 ;  /* 0x00000000000a7882 */ /* 0x000fe20000000000 */
[----:B------:R-:W-:Y:S03]  /*4340*/  UMOV UR11, 0x10000000 ;  /* 0x10000000000b7882 */ /* 0x000fe60000000000 */
[----:B------:R-:W3:Y:S01]  /*4350*/  LDC.64 R10, c[0x0][0xb18] ;  /* 0x0002c600ff0a7b82 */ /* 0x000ee20000000a00 */
[----:B------:R-:W-:Y:S01]  /*4360*/  @!UP1 UIADD3 UR18, UPT, UPT, UR34, 0x80, URZ ;  /* 0x0000008022129890 */ /* 0x000fe2000fffe0ff */
[----:B------:R-:W-:Y:S01]  /*4370*/  @P3 SHF.R.U32.HI R28, RZ, 0x10, R25 ;  /* 0x00000010ff1c3819 */ /* 0x000fe20000011619 */
[----:B------:R-:W-:Y:S01]  /*4380*/  @!UP1 UIADD3 UR16, UPT, UPT, UR7, 0x4200, URZ ;  /* 0x0000420007109890 */ /* 0x000fe2000fffe0ff */
[----:B------:R-:W-:Y:S01]  /*4390*/  VIADD R30, R30, 0x1 ;  /* 0x000000011e1e7836 */ /* 0x000fe20000000000 */
[----:B------:R-:W-:Y:S03]  /*43a0*/  VOTEU.ALL UP1, P4 ;  /* 0x0000000000ff7886 */ /* 0x000fe60002020000 */
[----:B------:R-:W5:Y:S01]  /*43b0*/  @!P1 LDC R0, c[0x0][0xb20] ;  /* 0x0002c800ff009b82 */ /* 0x000f620000000800 */
[----:B------:R-:W-:Y:S01]  /*43c0*/  UMOV UR19, UR35 ;  /* 0x0000002300137c82 */ /* 0x000fe20008000000 */
[----:B------:R-:W-:Y:S01]  /*43d0*/  IMAD.U32 R21, RZ, RZ, UR8 ;  /* 0x00000008ff157e24 */ /* 0x000fe2000f8e00ff */
[----:B------:R-:W-:Y:S05]  /*43e0*/  UMOV UR20, UR36 ;  /* 0x0000002400147c82 */ /* 0x000fea0008000000 */
[----:B-1----:R-:W1:Y:S01]  /*43f0*/  @!P1 LDC R3, c[0x0][0xb0c] ;  /* 0x0002c300ff039b82 */ /* 0x002e620000000800 */
[----:B------:R-:W-:Y:S01]  /*4400*/  IMAD.U32 R20, RZ, RZ, UR9 ;  /* 0x00000009ff147e24 */ /* 0x000fe2000f8e00ff */
[----:B------:R-:W-:Y:S01]  /*4410*/  UPRMT UR8, UR37, 0x654, UR17 ;  /* 0x0000065425087896 */ /* 0x000fe20008000011 */
[----:B------:R-:W-:Y:S03]  /*4420*/  @!P4 R2UR UR15, R21 ;  /* 0x00000000150fc2ca */ /* 0x000fe600000e0000 */
[----:B------:R-:W-:Y:S01]  /*4430*/  @!P4 R2UR UR14, R20 ;  /* 0x00000000140ec2ca */ /* 0x000fe200000e0000 */
[----:B------:R-:W-:Y:S11]  /*4440*/  @!P4 IMAD.MOV.U32 R20, RZ, RZ, 0x2000 ;  /* 0x00002000ff14c424 */ /* 0x000ff600078e00ff */
[----:B------:R-:W-:Y:S01]  /*4450*/  @!UPT UIADD3 URZ, UPT, UPT, URZ, URZ, URZ ;  /* 0x000000fffffff290 */ /* 0x000fe2000fffe0ff */
[----:B------:R1:W-:Y:S01]  /*4460*/  @!UP1 UTMALDG.3D [UR16], [UR14], desc[UR10] ;  /* 0x00000a100e0095b4 */ /* 0x0003e20008011000 */
[----:B------:R1:W-:Y:S02]  /*4470*/  @!P4 SYNCS.ARRIVE.TRANS64.RED.A0TR RZ, [UR7+0x60], R20 ;  /* 0x00006014ffffc9a7 */ /* 0x0003e40008300407 */
[----:B-1----:R-:W-:Y:S01]  /*4480*/  @!P1 ISETP.NE.AND P2, PT, R3, 0x1, PT ;  /* 0x000000010300980c */ /* 0x002fe20003f45270 */
[C---:B--2---:R-:W-:Y:S01]  /*4490*/  @!P1 IMAD.HI.U32 R14, R13.reuse, R14, RZ ;  /* 0x0000000e0d0e9227 */ /* 0x044fe200078e00ff */
[----:B---3--:R-:W-:Y:S03]  /*44a0*/  @!P1 ISETP.NE.AND P0, PT, R10, 0x1, PT ;  /* 0x000000010a00980c */ /* 0x008fe60003f05270 */
[C---:B------:R-:W-:Y:S01]  /*44b0*/  @!P1 IMAD.HI.U32 R11, R8.reuse, R11, RZ ;  /* 0x0000000b080b9227 */ /* 0x040fe200078e00ff */
[----:B------:R-:W-:Y:S04]  /*44c0*/  @!P1 SHF.R.U32.HI R14, RZ, R15, R14 ;  /* 0x0000000fff0e9219 */ /* 0x000fe8000001160e */
[----:B-----5:R-:W-:Y:S01]  /*44d0*/  @!P1 SHF.R.U32.HI R9, RZ, R0, R11 ;  /* 0x00000000ff099219 */ /* 0x020fe2000001160b */
[----:B------:R-:W-:Y:S01]  /*44e0*/  SYNCS.ARRIVE.TRANS64.RED.A1T0 RZ, [UR8], RZ ;  /* 0x000000ffffff79a7 */ /* 0x000fe20008100408 */
[----:B------:R-:W-:Y:S02]  /*44f0*/  @!P1 SEL R14, R13, R14, !P2 ;  /* 0x0000000e0d0e9207 */ /* 0x000fe40005000000 */
[----:B------:R-:W-:Y:S01]  /*4500*/  @!P1 SEL R9, R8, R9, !P0 ;  /* 0x0000000908099207 */ /* 0x000fe20004000000 */
[----:B------:R-:W1:Y:S04]  /*4510*/  SYNCS.PHASECHK.TRANS64.TRYWAIT P5, [UR7+0x88], R12 ;  /* 0x0000880cff0075a7 */ /* 0x000e6800080a1107 */
[----:B------:R-:W-:Y:S02]  /*4520*/  @!P1 IMAD.IADD R0, R9, 0x1, -R14 ;  /* 0x0000000109009824 */ /* 0x000fe400078e0a0e */
[----:B------:R-:W-:Y:S02]  /*4530*/  @!P1 IMAD.IADD R9, R14, 0x1, -R9 ;  /* 0x000000010e099824 */ /* 0x000fe400078e0a09 */
[----:B------:R-:W-:Y:S02]  /*4540*/  @!P1 IMAD R13, R0, R3, R13 ;  /* 0x00000003000d9224 */ /* 0x000fe400078e020d */
[----:B------:R-:W-:Y:S01]  /*4550*/  @!P1 IMAD R8, R9, R10, R8 ;  /* 0x0000000a09089224 */ /* 0x000fe200078e0208 */
[----:B-1----:R-:W-:Y:S06]  /*4560*/  @!P5 BRA `(.L_x_76) ;  /* 0x000000700084d947 */ /* 0x002fec0003800000 */
.L_x_161:
[----:B-1----:R-:W-:Y:S01]  /*4570*/  @!P4 IADD3 R3, P0, PT, R32, 0x580, RZ ;  /* 0x000005802003c810 */ /* 0x002fe20007f1e0ff */
[----:B------:R-:W-:Y:S01]  /*4580*/  VOTEU.ALL UP1, P4 ;  /* 0x0000000000ff7886 */ /* 0x000fe20002020000 */
[----:B------:R-:W-:Y:S01]  /*4590*/  UMOV UR18, 0x0 ;  /* 0x0000000000127882 */ /* 0x000fe20000000000 */
[----:B------:R-:W-:Y:S01]  /*45a0*/  UMOV UR19, 0x10000000 ;  /* 0x1000000000137882 */ /* 0x000fe20000000000 */
[----:B------:R-:W-:Y:S01]  /*45b0*/  @!P4 R2UR UR9, R3 ;  /* 0x000000000309c2ca */ /* 0x000fe200000e0000 */
[----:B------:R-:W-:Y:S01]  /*45c0*/  @!P4 IMAD.X R0, RZ, RZ, R33, P0 ;  /* 0x000000ffff00c224 */ /* 0x000fe200000e0621 */
[----:B------:R-:W-:Y:S01]  /*45d0*/  @!UP1 UIADD3 UR10, UPT, UPT, UR34, 0xc0, URZ ;  /* 0x000000c0220a9890 */ /* 0x000fe2000fffe0ff */
[----:B------:R-:W-:Y:S01]  /*45e0*/  ISETP.NE.AND P0, PT, R30, 0x2, PT ;  /* 0x000000021e00780c */ /* 0x000fe20003f05270 */
[----:B------:R-:W-:Y:S01]  /*45f0*/  UMOV UR11, UR35 ;  /* 0x00000023000b7c82 */ /* 0x000fe20008000000 */
[----:B------:R-:W-:Y:S01]  /*4600*/  UMOV UR12, UR36 ;  /* 0x00000024000c7c82 */ /* 0x000fe20008000000 */
[----:B------:R-:W-:Y:S01]  /*4610*/  @!P4 R2UR UR8, R0 ;  /* 0x000000000008c2ca */ /* 0x000fe200000e0000 */
[----:B------:R-:W-:Y:S01]  /*4620*/  IMAD.IADD R20, R8, 0x1, R147 ;  /* 0x0000000108147824 */ /* 0x000fe200078e0293 */
[----:B------:R-:W-:Y:S01]  /*4630*/  @P3 R2UR UR36, R28 ;  /* 0x000000001c2432ca */ /* 0x000fe200000e0000 */
[----:B------:R-:W-:Y:S01]  /*4640*/  IMAD.IADD R21, R13, 0x1, R170 ;  /* 0x000000010d157824 */ /* 0x000fe200078e02aa */
[----:B------:R-:W-:Y:S02]  /*4650*/  SEL R0, RZ, 0x1, P0 ;  /* 0x00000001ff007807 */ /* 0x000fe40000000000 */
[----:B------:R-:W-:Y:S01]  /*4660*/  LOP3.LUT R31, R31, 0x1, RZ, 0x3c, !PT ;  /* 0x000000011f1f7812 */ /* 0x000fe200078e3cff */
[----:B------:R-:W-:Y:S01]  /*4670*/  IMAD.U32 R10, RZ, RZ, UR9 ;  /* 0x00000009ff0a7e24 */ /* 0x000fe2000f8e00ff */
[----:B------:R-:W-:Y:S01]  /*4680*/  @!UP1 UIADD3 UR9, UPT, UPT, UR7, 0x68, URZ ;  /* 0x0000006807099890 */ /* 0x000fe2000fffe0ff */
[----:B------:R-:W-:Y:S02]  /*4690*/  LOP3.LUT R29, R29, R0, RZ, 0x3c, !PT ;  /* 0x000000001d1d7212 */ /* 0x000fe400078e3cff */
[----:B------:R-:W-:Y:S02]  /*46a0*/  SEL R30, R30, RZ, P0 ;  /* 0x000000ff1e1e7207 */ /* 0x000fe40000000000 */
[----:B------:R-:W-:Y:S01]  /*46b0*/  IMAD.U32 R11, RZ, RZ, UR8 ;  /* 0x00000008ff0b7e24 */ /* 0x000fe2000f8e00ff */
[----:B------:R-:W-:Y:S01]  /*46c0*/  @!P4 R2UR UR14, R10 ;  /* 0x000000000a0ec2ca */ /* 0x000fe200000e0000 */
[----:B------:R-:W-:Y:S01]  /*46d0*/  @!UP1 UIADD3 UR8, UPT, UPT, UR7, 0x6200, URZ ;  /* 0x0000620007089890 */ /* 0x000fe2000fffe0ff */
[----:B------:R-:W-:Y:S02]  /*46e0*/  VOTEU.ALL UP1, P4 ;  /* 0x0000000000ff7886 */ /* 0x000fe40002020000 */
[----:B------:R-:W-:Y:S11]  /*46f0*/  @!P4 R2UR UR15, R11 ;  /* 0x000000000b0fc2ca */ /* 0x000ff600000e0000 */
[----:B------:R-:W-:Y:S02]  /*4700*/  @!UPT UIADD3 URZ, UPT, UPT, URZ, URZ, URZ ;  /* 0x000000fffffff290 */ /* 0x000fe4000fffe0ff */
[----:B------:R2:W-:Y:S01]  /*4710*/  @!UP1 UTMALDG.3D [UR8], [UR14], desc[UR18] ;  /* 0x000012080e0095b4 */ /* 0x0005e20008011000 */
[----:B------:R2:W-:Y:S01]  /*4720*/  @!P4 SYNCS.ARRIVE.TRANS64.RED.A0TR RZ, [UR7+0x68], R23 ;  /* 0x00006817ffffc9a7 */ /* 0x0005e20008300407 */
[----:B------:R-:W-:Y:S01]  /*4730*/  UPLOP3.LUT UP1, UPT, UPT, UPT, UPT, 0x80, 0x8 ;  /* 0x000000000008789c */ /* 0x000fe20003f2f070 */
[----:B------:R-:W-:Y:S01]  /*4740*/  SYNCS.ARRIVE.TRANS64.RED.A1T0 RZ, [UR13], RZ ;  /* 0x000000ffffff79a7 */ /* 0x000fe2000810040d */
[----:B------:R-:W-:Y:S09]  /*4750*/  @P3 BRA `(.L_x_77) ;  /* 0xfffffff000943947 */ /* 0x000ff2000383ffff */
[----:B------:R-:W-:-:S04]  /*4760*/  SHF.L.U32 R3, R31, 0x1f, RZ ;  /* 0x0000001f1f037819 */ /* 0x000fc800000006ff */
[----:B------:R-:W1:Y:S02]  /*4770*/  SYNCS.PHASECHK.TRANS64.TRYWAIT P0, [UR7+0x70], R3 ;  /* 0x00007003ff0075a7 */ /* 0x000e640008001107 */
[----:B-1----:R-:W-:Y:S05]  /*4780*/  @!P0 BRA `(.L_x_78) ;  /* 0x0000007000148947 */ /* 0x002fea0003800000 */
.L_x_163:
[----:B------:R-:W3:Y:S02]  /*4790*/  SYNCS.PHASECHK.TRANS64.TRYWAIT P0, [UR7+0x78], R3 ;  /* 0x00007803ff0075a7 */ /* 0x000ee40008001107 */
[----:B---3--:R-:W-:Y:S05]  /*47a0*/  @!P0 BRA `(.L_x_79) ;  /* 0x0000007000248947 */ /* 0x008fea0003800000 */
.L_x_165:
[----:B------:R-:W3:Y:S02]  /*47b0*/  SYNCS.PHASECHK.TRANS64.TRYWAIT P0, [UR7+0x80], R3 ;  /* 0x00008003ff0075a7 */ /* 0x000ee40008001107 */
[----:B---3--:R-:W-:Y:S05]  /*47c0*/  @!P0 BRA `(.L_x_80) ;  /* 0x0000007000348947 */ /* 0x008fea0003800000 */
.L_x_167:
[----:B-1----:R-:W-:-:S07]  /*47d0*/  MOV R0, UR7 ;  /* 0x0000000700007c02 */ /* 0x002fce0008000f00 */
.L_x_81:
[----:B-1----:R-:W-:-:S04]  /*47e0*/  SHF.L.U32 R3, R31, 0x1f, RZ ;  /* 0x0000001f1f037819 */ /* 0x002fc800000006ff */
[----:B------:R1:W3:Y:S03]  /*47f0*/  SYNCS.PHASECHK.TRANS64.TRYWAIT P0, [R0+URZ+0x88], R3 ;  /* 0x00008803000075a7 */ /* 0x0002e600080011ff */
[----:B---3--:R-:W-:Y:S05]  /*4800*/  @!P0 NANOSLEEP.SYNCS 0x989680 ;  /* 0x009896800000895d */ /* 0x008fea0003900000 */
[----:B------:R-:W3:Y:S02]  /*4810*/  @!P0 SYNCS.PHASECHK.TRANS64 P0, [R0+URZ+0x88], R3 ;  /* 0x00008803000085a7 */ /* 0x000ee400080010ff */
[----:B--23--:R-:W-:Y:S05]  /*4820*/  @P0 EXIT ;  /* 0x000000000000094d */ /* 0x00cfea0003800000 */
[----:B------:R-:W-:Y:S05]  /*4830*/  BRA `(.L_x_81) ;  /* 0xfffffffc00e87947 */ /* 0x000fea000383ffff */
.L_x_66:
[----:B------:R-:W-:-:S06]  /*4840*/  UISETP.GE.AND UP1, UPT, UR8, 0x4, UPT ;  /* 0x000000040800788c */ /* 0x000fcc000bf26270 */
[----:B------:R-:W-:-:S13]  /*4850*/  PLOP3.LUT P0, PT, PT, PT, UP1, 0x80, 0x8 ;  /* 0x000000000008781c */ /* 0x000fda0003f0f018 */
[----:B------:R-:W-:Y:S05]  /*4860*/  @!P0 EXIT ;  /* 0x000000000000894d */ /* 0x000fea0003800000 */
[----:B------:R-:W-:Y:S01]  /*4870*/  BAR.SYNC.DEFER_BLOCKING 0x6, 0xa0 ;  /* 0x0182800000007b1d */ /* 0x000fe20000010000 */
[C---:B------:R-:W-:Y:S01]  /*4880*/  IMAD.SHL.U32 R3, R185.reuse, 0x40, RZ ;  /* 0x00000040b9037824 */ /* 0x040fe200078e00ff */
[C---:B------:R-:W-:Y:S01]  /*4890*/  LOP3.LUT R189, R185.reuse, 0x60, RZ, 0xc0, !PT ;  /* 0x00000060b9bd7812 */ /* 0x040fe200078ec0ff */
[C---:B------:R-:W-:Y:S01]  /*48a0*/  IMAD.SHL.U32 R172, R185.reuse, 0x8, RZ ;  /* 0x00000008b9ac7824 */ /* 0x040fe200078e00ff */
[C---:B------:R-:W-:Y:S01]  /*48b0*/  LOP3.LUT R187, R185.reuse, 0x2, RZ, 0xc0, !PT ;  /* 0x00000002b9bb7812 */ /* 0x040fe200078ec0ff */
[----:B------:R-:W-:Y:S01]  /*48c0*/  IMAD.U32 R79, R185, 0x10000, RZ ;  /* 0x00010000b94f7824 */ /* 0x000fe200078e00ff */
[----:B------:R-:W-:Y:S02]  /*48d0*/  UMOV UR49, 0x400 ;  /* 0x0000040000317882 */ /* 0x000fe40000000000 */
[----:B------:R-:W1:Y:S01]  /*48e0*/  LDC R177, c[0x0][0x370] ;  /* 0x0000dc00ffb17b82 */ /* 0x000e620000000800 */
[----:B------:R-:W-:Y:S01]  /*48f0*/  ULEA UR49, UR37, UR49, 0x18 ;  /* 0x0000003125317291 */ /* 0x000fe2000f8ec0ff */
[----:B------:R-:W-:Y:S01]  /*4900*/  LOP3.LUT R5, R3, 0x180, RZ, 0xc0, !PT ;  /* 0x0000018003057812 */ /* 0x000fe200078ec0ff */
[----:B------:R-:W-:Y:S01]  /*4910*/  HFMA2 R191, -RZ, RZ, 0, 0 ;  /* 0x00000000ffbf7431 */ /* 0x000fe200000001ff */
[----:B------:R-:W-:Y:S01]  /*4920*/  LOP3.LUT R79, R79, 0x600000, RZ, 0xc0, !PT ;  /* 0x006000004f4f7812 */ /* 0x000fe200078ec0ff */
[----:B------:R-:W-:Y:S01]  /*4930*/  UIADD3 UR4, UPT, UPT, UR49, 0x8200, URZ ;  /* 0x0000820031047890 */ /* 0x000fe2000fffe0ff */
[----:B------:R-:W-:Y:S01]  /*4940*/  LOP3.LUT R172, R5, 0x30, R172, 0xf8, !PT ;  /* 0x0000003005ac7812 */ /* 0x000fe200078ef8ac */
[----:B------:R-:W-:Y:S01]  /*4950*/  IMAD.MOV.U32 R76, RZ, RZ, RZ ;  /* 0x000000ffff4c7224 */ /* 0x000fe200078e00ff */
[----:B------:R-:W2:Y:S01]  /*4960*/  LDC R74, c[0x0][0xb0c] ;  /* 0x0002c300ff4a7b82 */ /* 0x000ea20000000800 */
[----:B------:R-:W-:-:S02]  /*4970*/  LOP3.LUT R185, R185, 0x4, RZ, 0xc0, !PT ;  /* 0x00000004b9b97812 */ /* 0x000fc400078ec0ff */
[----:B------:R-:W-:Y:S02]  /*4980*/  CS2R R182, SRZ ;  /* 0x0000000000b67805 */ /* 0x000fe4000001ff00 */
[----:B------:R-:W-:Y:S02]  /*4990*/  LOP3.LUT R172, R172, 0x1e40, R3, 0xf8, !PT ;  /* 0x00001e40acac7812 */ /* 0x000fe400078ef803 */
[----:B------:R-:W-:Y:S02]  /*49a0*/  CS2R R180, SRZ ;  /* 0x0000000000b47805 */ /* 0x000fe4000001ff00 */
[----:B------:R-:W-:Y:S01]  /*49b0*/  IADD3 R184, PT, PT, -R185, 0x2, RZ ;  /* 0x00000002b9b87810 */ /* 0x000fe20007ffe1ff */
[----:B------:R-:W-:Y:S01]  /*49c0*/  IMAD.MOV R176, RZ, RZ, -R187 ;  /* 0x000000ffffb07224 */ /* 0x000fe200078e0abb */
[----:B------:R-:W-:Y:S01]  /*49d0*/  MOV R188, UR4 ;  /* 0x0000000400bc7c02 */ /* 0x000fe20008000f00 */
[----:B------:R-:W4:Y:S01]  /*49e0*/  LDC R174, c[0x0][0xb20] ;  /* 0x0002c800ffae7b82 */ /* 0x000f220000000800 */
[----:B------:R-:W3:Y:S01]  /*49f0*/  LDS R0, [UR49+0x130] ;  /* 0x00013031ff007984 */ /* 0x000ee20008000800 */
[----:B------:R-:W-:Y:S01]  /*4a00*/  VIADD R186, R172, UR49 ;  /* 0x00000031acba7c36 */ /* 0x000fe20008000000 */
[----:B------:R-:W1:Y:S01]  /*4a10*/  LDCU.64 UR52, c[0x0][0x348] ;  /* 0x00006900ff3477ac */ /* 0x000e620008000a00 */
[----:B------:R-:W-:-:S02]  /*4a20*/  IMAD.MOV R175, RZ, RZ, -R185 ;  /* 0x000000ffffaf7224 */ /* 0x000fc400078e0ab9 */
[----:B------:R-:W-:Y:S01]  /*4a30*/  VIADD R186, R186, 0x200 ;  /* 0x00000200baba7836 */ /* 0x000fe20000000000 */
[----:B------:R-:W1:Y:S01]  /*4a40*/  LDCU.64 UR38, c[0x0][0x888] ;  /* 0x00011100ff2677ac */ /* 0x000e620008000a00 */
[----:B------:R-:W1:Y:S01]  /*4a50*/  LDC R73, c[0x0][0xb30] ;  /* 0x0002cc00ff497b82 */ /* 0x000e620000000800 */
[----:B------:R-:W1:Y:S01]  /*4a60*/  LDCU.64 UR44, c[0x0][0x890] ;  /* 0x00011200ff2c77ac */ /* 0x000e620008000a00 */
[----:B------:R-:W-:-:S06]  /*4a70*/  UIADD3 UR48, UPT, UPT, UR49, 0x200, URZ ;  /* 0x0000020031307890 */ /* 0x000fcc000fffe0ff */
[----:B------:R-:W1:Y:S08]  /*4a80*/  LDC.64 R168, c[0x0][0xb10] ;  /* 0x0002c400ffa87b82 */ /* 0x000e700000000a00 */
[----:B------:R-:W1:Y:S08]  /*4a90*/  LDC.64 R70, c[0x0][0xb18] ;  /* 0x0002c600ff467b82 */ /* 0x000e700000000a00 */
[----:B------:R-:W1:Y:S08]  /*4aa0*/  LDC.64 R68, c[0x0][0xb28] ;  /* 0x0002ca00ff447b82 */ /* 0x000e700000000a00 */
[----:B------:R-:W1:Y:S01]  /*4ab0*/  LDC.64 R166, c[0x0][0x8b0] ;  /* 0x00022c00ffa67b82 */ /* 0x000e620000000a00 */
[----:B---3--:R-:W-:-:S07]  /*4ac0*/  IMAD.IADD R79, R0, 0x1, R79 ;  /* 0x00000001004f7824 */ /* 0x008fce00078e024f */
[----:B------:R-:W3:Y:S08]  /*4ad0*/  LDC.64 R164, c[0x0][0x8a8] ;  /* 0x00022a00ffa47b82 */ /* 0x000ef00000000a00 */
[----:B--2-4-:R-:W1:Y:S02]  /*4ae0*/  LDC R178, c[0x0][0x374] ;  /* 0x0000dd00ffb27b82 */ /* 0x014e640000000800 */
.L_x_126:
[C---:B------:R-:W-:Y:S02]  /*4af0*/  LEA R0, R191.reuse, UR49, 0x3 ;  /* 0x00000031bf007c11 */ /* 0x040fe4000f8e18ff */
[----:B------:R-:W-:Y:S02]  /*4b00*/  SHF.L.U32 R3, R182, 0x1f, RZ ;  /* 0x0000001fb6037819 */ /* 0x000fe400000006ff */
[----:B------:R-:W-:Y:S02]  /*4b10*/  LEA R16, R191, UR49, 0x4 ;  /* 0x00000031bf107c11 */ /* 0x000fe4000f8e20ff */
[----:B------:R-:W2:Y:S02]  /*4b20*/  SYNCS.PHASECHK.TRANS64.TRYWAIT P0, [R0+URZ+0xa0], R3 ;  /* 0x0000a003000075a7 */ /* 0x000ea400080011ff */
[----:B-12---:R-:W-:Y:S05]  /*4b30*/  @!P0 BRA `(.L_x_82) ;  /* 0x0000006c00708947 */ /* 0x006fea0003800000 */
.L_x_168:
[----:B------:R-:W4:Y:S01]  /*4b40*/  LDC.64 R12, c[0x0][0xb10] ;  /* 0x0002c400ff0c7b82 */ /* 0x000f220000000a00 */
[----:B------:R-:W3:Y:S01]  /*4b50*/  LDS.128 R16, [R16+0x110] ;  /* 0x0001100010107984 */ /* 0x000ee20000000c00 */
[----:B-1----:R-:W-:Y:S01]  /*4b60*/  ISETP.NE.AND P1, PT, R73, 0x1, PT ;  /* 0x000000014900780c */ /* 0x002fe20003f25270 */
[----:B--2---:R-:W-:Y:S01]  /*4b70*/  VIADD R0, R0, 0xb0 ;  /* 0x000000b000007836 */ /* 0x004fe20000000000 */
[----:B------:R-:W-:Y:S04]  /*4b80*/  ISETP.GE.AND P0, PT, R72, 0x1, PT ;  /* 0x000000014800780c */ /* 0x000fe80003f06270 */
[----:B------:R-:W1:Y:S01]  /*4b90*/  LDC.64 R10, c[0x0][0xb18] ;  /* 0x0002c600ff0a7b82 */ /* 0x000e620000000a00 */
[----:B------:R-:W-:Y:S01]  /*4ba0*/  PRMT R0, RZ, 0x654, R0 ;  /* 0x00000654ff007816 */ /* 0x000fe20000000000 */
[----:B------:R-:W-:Y:S01]  /*4bb0*/  @!PT LDS RZ, [RZ] ;  /* 0x00000000fffff984 */ /* 0x000fe20000000800 */
[----:B------:R-:W-:Y:S01]  /*4bc0*/  @!PT LDS RZ, [RZ] ;  /* 0x00000000fffff984 */ /* 0x000fe20000000800 */
[----:B------:R-:W-:Y:S01]  /*4bd0*/  @!PT LDS RZ, [RZ] ;  /* 0x00000000fffff984 */ /* 0x000fe20000000800 */
[----:B------:R-:W-:Y:S01]  /*4be0*/  @!PT LDS RZ, [RZ] ;  /* 0x00000000fffff984 */ /* 0x000fe20000000800 */
[----:B------:R2:W-:Y:S06]  /*4bf0*/  MEMBAR.ALL.CTA ;  /* 0x0000000000007992 */ /* 0x0005ec0000008000 */
[----:B--2---:R-:W2:Y:S01]  /*4c00*/  FENCE.VIEW.ASYNC.S ;  /* 0x00000000000073c6 */ /* 0x004ea20000000000 */
[----:B------:R-:W1:Y:S08]  /*4c10*/  @!P1 LDC R14, c[0x0][0xb20] ;  /* 0x0002c800ff0e9b82 */ /* 0x000e700000000800 */
[----:B------:R-:W1:Y:S01]  /*4c20*/  @!P1 LDC R9, c[0x0][0xb0c] ;  /* 0x0002c300ff099b82 */ /* 0x000e620000000800 */
[----:B--2---:R2:W-:Y:S01]  /*4c30*/  SYNCS.ARRIVE.TRANS64.RED.A1T0 RZ, [R0+URZ], RZ ;  /* 0x000000ff00ff79a7 */ /* 0x0045e200081004ff */
[----:B---3--:R-:W-:Y:S04]  /*4c40*/  LOP3.LUT P4, RZ, R18, 0x1, RZ, 0xc0, !PT ;  /* 0x0000000112ff7812 */ /* 0x008fe8000788c0ff */
[----:B------:R-:W-:Y:S09]  /*4c50*/  P2R R190, PR, RZ, 0x10 ;  /* 0x00000010ffbe7803 */ /* 0x000ff20000000000 */
[----:B------:R-:W-:Y:S02]  /*4c60*/  @P4 MOV R77, R16 ;  /* 0x00000010004d4202 */ /* 0x000fe40000000f00 */
[----:B------:R-:W-:Y:S01]  /*4c70*/  @P4 LOP3.LUT R75, R17, 0xffff, RZ, 0xc0, !PT ;  /* 0x0000ffff114b4812 */ /* 0x000fe200078ec0ff */
[----:B--2-4-:R-:W-:Y:S06]  /*4c80*/  @!P0 BRA `(.L_x_83) ;  /* 0x0000000000a48947 */ /* 0x014fec0003800000 */
[----:B------:R-:W-:Y:S01]  /*4c90*/  IMAD.HI.U32 R23, R178, R71, RZ ;  /* 0x00000047b2177227 */ /* 0x000fe200078e00ff */
[----:B------:R-:W-:Y:S02]  /*4ca0*/  ISETP.NE.AND P0, PT, R70, 0x1, PT ;  /* 0x000000014600780c */ /* 0x000fe40003f05270 */
[----:B------:R-:W-:Y:S01]  /*4cb0*/  ISETP.NE.AND P2, PT, R72, 0x1, PT ;  /* 0x000000014800780c */ /* 0x000fe20003f45270 */
[----:B------:R-:W-:Y:S01]  /*4cc0*/  IMAD.HI.U32 R22, R177, R168, RZ ;  /* 0x000000a8b1167227 */ /* 0x000fe200078e00ff */
[----:B------:R-:W-:Y:S02]  /*4cd0*/  SHF.R.U32.HI R23, RZ, R174, R23 ;  /* 0x000000aeff177219 */ /* 0x000fe40000011617 */
[----:B------:R-:W-:Y:S01]  /*4ce0*/  ISETP.NE.AND P3, PT, R74, 0x1, PT ;  /* 0x000000014a00780c */ /* 0x000fe20003f65270 */
[----:B------:R-:W-:Y:S01]  /*4cf0*/  IMAD.HI.U32 R26, R77, R168, RZ ;  /* 0x000000a84d1a7227 */ /* 0x000fe200078e00ff */
[----:B------:R-:W-:Y:S02]  /*4d00*/  SHF.R.U32.HI R22, RZ, R169, R22 ;  /* 0x000000a9ff167219 */ /* 0x000fe40000011616 */
[----:B------:R-:W-:Y:S01]  /*4d10*/  SEL R3, R178, R23, !P0 ;  /* 0x00000017b2037207 */ /* 0x000fe20004000000 */
[----:B------:R-:W-:Y:S01]  /*4d20*/  IMAD.HI.U32 R23, R75, R71, RZ ;  /* 0x000000474b177227 */ /* 0x000fe200078e00ff */
[----:B------:R-:W-:Y:S02]  /*4d30*/  SEL R7, R177, R22, !P3 ;  /* 0x00000016b1077207 */ /* 0x000fe40005800000 */
[----:B------:R-:W-:Y:S01]  /*4d40*/  SHF.R.U32.HI R26, RZ, R169, R26 ;  /* 0x000000a9ff1a7219 */ /* 0x000fe2000001161a */
[-C--:B------:R-:W-:Y:S04]  /*4d50*/  IMAD.HI.U32 R22, R3, R68.reuse, RZ ;  /* 0x0000004403167227 */ /* 0x080fe800078e00ff */
[----:B------:R-:W-:Y:S01]  /*4d60*/  IMAD.HI.U32 R24, R7, R68, RZ ;  /* 0x0000004407187227 */ /* 0x000fe200078e00ff */
[-C--:B------:R-:W-:Y:S02]  /*4d70*/  @P2 SHF.R.U32.HI R3, RZ, R69.reuse, R22 ;  /* 0x00000045ff032219 */ /* 0x080fe40000011616 */
[----:B------:R-:W-:Y:S02]  /*4d80*/  SHF.R.U32.HI R22, RZ, R174, R23 ;  /* 0x000000aeff167219 */ /* 0x000fe40000011617 */
[----:B------:R-:W-:Y:S01]  /*4d90*/  @P2 SHF.R.U32.HI R7, RZ, R69, R24 ;  /* 0x00000045ff072219 */ /* 0x000fe20000011618 */
[C---:B------:R-:W-:Y:S01]  /*4da0*/  IMAD R2, R72.reuse, R3, RZ ;  /* 0x0000000348027224 */ /* 0x040fe200078e02ff */
[----:B------:R-:W-:Y:S02]  /*4db0*/  SEL R5, R75, R22, !P0 ;  /* 0x000000164b057207 */ /* 0x000fe40004000000 */
[----:B------:R-:W-:Y:S01]  /*4dc0*/  SEL R3, R77, R26, !P3 ;  /* 0x0000001a4d037207 */ /* 0x000fe20005800000 */
[----:B------:R-:W-:Y:S01]  /*4dd0*/  IMAD R4, R72, R7, RZ ;  /* 0x0000000748047224 */ /* 0x000fe200078e02ff */
[C---:B------:R-:W-:Y:S01]  /*4de0*/  ISETP.GE.AND P0, PT, R5.reuse, R2, PT ;  /* 0x000000020500720c */ /* 0x040fe20003f06270 */
[----:B------:R-:W-:Y:S03]  /*4df0*/  IMAD.HI.U32 R6, R5, R68, RZ ;  /* 0x0000004405067227 */ /* 0x000fe600078e00ff */
[----:B------:R-:W-:Y:S01]  /*4e00*/  ISETP.GE.OR P0, PT, R3, R4, P0 ;  /* 0x000000040300720c */ /* 0x000fe20000706670 */
[----:B------:R-:W-:Y:S01]  /*4e10*/  IMAD.MOV R4, RZ, RZ, -R3 ;  /* 0x000000ffff047224 */ /* 0x000fe200078e0a03 */
[-C--:B------:R-:W-:Y:S03]  /*4e20*/  SHF.R.U32.HI R6, RZ, R69.reuse, R6 ;  /* 0x00000045ff067219 */ /* 0x080fe60000011606 */
[----:B------:R-:W-:Y:S01]  /*4e30*/  IMAD R77, R74, R4, R77 ;  /* 0x000000044a4d7224 */ /* 0x000fe200078e024d */
[----:B------:R-:W-:Y:S05]  /*4e40*/  SEL R15, R5, R6, !P2 ;  /* 0x00000006050f7207 */ /* 0x000fea0005000000 */
[----:B------:R-:W-:Y:S02]  /*4e50*/  IMAD.MOV R6, RZ, RZ, -R15 ;  /* 0x000000ffff067224 */ /* 0x000fe400078e0a0f */
[C---:B------:R-:W-:Y:S04]  /*4e60*/  @!P0 IMAD.HI.U32 R2, R3.reuse, R68, RZ ;  /* 0x0000004403028227 */ /* 0x040fe800078e00ff */
[----:B------:R-:W-:Y:S01]  /*4e70*/  IMAD R6, R72, R6, R5 ;  /* 0x0000000648067224 */ /* 0x000fe200078e0205 */
[----:B------:R-:W-:Y:S04]  /*4e80*/  @!P0 SHF.R.U32.HI R2, RZ, R69, R2 ;  /* 0x00000045ff028219 */ /* 0x000fe80000011602 */
[----:B------:R-:W-:Y:S02]  /*4e90*/  @!P0 SEL R0, R3, R2, !P2 ;  /* 0x0000000203008207 */ /* 0x000fe40005000000 */
[----:B------:R-:W-:Y:S02]  /*4ea0*/  IADD3 R2, PT, PT, -R5, RZ, RZ ;  /* 0x000000ff05027210 */ /* 0x000fe40007ffe1ff */
[----:B------:R-:W-:Y:S01]  /*4eb0*/  @!P0 IADD3 R8, PT, PT, R15, -R0, RZ ;  /* 0x800000000f088210 */ /* 0x000fe20007ffe0ff */
[----:B------:R-:W-:Y:S02]  /*4ec0*/  @!P0 IMAD R0, R7, R6, R0 ;  /* 0x0000000607008224 */ /* 0x000fe400078e0200 */
[----:B------:R-:W-:Y:S02]  /*4ed0*/  IMAD R75, R70, R2, R75 ;  /* 0x00000002464b7224 */ /* 0x000fe400078e024b */
[----:B------:R-:W-:Y:S02]  /*4ee0*/  @!P0 IMAD R5, R8, R72, R3 ;  /* 0x0000004808058224 */ /* 0x000fe400078e0203 */
[----:B------:R-:W-:Y:S04]  /*4ef0*/  @!P0 IMAD.MOV.U32 R3, RZ, RZ, R0 ;  /* 0x000000ffff038224 */ /* 0x000fe800078e0000 */
[----:B------:R-:W-:Y:S02]  /*4f00*/  IMAD R77, R3, R74, R77 ;  /* 0x0000004a034d7224 */ /* 0x000fe400078e024d */
[----:B------:R-:W-:Y:S07]  /*4f10*/  IMAD R75, R5, R70, R75 ;  /* 0x00000046054b7224 */ /* 0x000fee00078e024b */
.L_x_83:
[----:B-1----:R-:W-:Y:S01]  /*4f20*/  @!P1 ISETP.NE.AND P0, PT, R10, 0x1, PT ;  /* 0x000000010a00980c */ /* 0x002fe20003f05270 */
[----:B------:R-:W-:Y:S01]  /*4f30*/  @!P1 IMAD.HI.U32 R0, R77, R12, RZ ;  /* 0x0000000c4d009227 */ /* 0x000fe200078e00ff */
[----:B------:R-:W-:Y:S01]  /*4f40*/  @!P1 ISETP.NE.AND P2, PT, R9, 0x1, PT ;  /* 0x000000010900980c */ /* 0x000fe20003f45270 */
[----:B------:R-:W-:Y:S01]  /*4f50*/  ULOP3.LUT UP0, URZ, UR48, 0x1b0, URZ, 0xc0, !UPT ;  /* 0x000001b030ff7892 */ /* 0x000fe2000f80c0ff */
[----:B------:R-:W-:Y:S01]  /*4f60*/  R2UR UR42, R21 ;  /* 0x00000000152a72ca */ /* 0x000fe200000e0000 */
[----:B------:R-:W-:Y:S01]  /*4f70*/  @!P1 IMAD.HI.U32 R3, R75, R11, RZ ;  /* 0x0000000b4b039227 */ /* 0x000fe200078e00ff */
[----:B------:R-:W-:Y:S02]  /*4f80*/  @!P1 SHF.R.U32.HI R0, RZ, R13, R0 ;  /* 0x0000000dff009219 */ /* 0x000fe40000011600 */
[----:B------:R-:W-:Y:S01]  /*4f90*/  R2UR UR41, R20 ;  /* 0x00000000142972ca */ /* 0x000fe200000e0000 */
[----:B------:R-:W-:Y:S01]  /*4fa0*/  VIADD R191, R191, 0x1 ;  /* 0x00000001bfbf7836 */ /* 0x000fe20000000000 */
[----:B------:R-:W-:Y:S02]  /*4fb0*/  @!P1 SHF.R.U32.HI R2, RZ, R14, R3 ;  /* 0x0000000eff029219 */ /* 0x000fe40000011603 */
[----:B------:R-:W-:Y:S02]  /*4fc0*/  @!P1 SEL R3, R77, R0, !P2 ;  /* 0x000000004d039207 */ /* 0x000fe40005000000 */
[----:B------:R-:W-:Y:S02]  /*4fd0*/  @!P1 SEL R2, R75, R2, !P0 ;  /* 0x000000024b029207 */ /* 0x000fe40004000000 */
[----:B------:R-:W-:Y:S01]  /*4fe0*/  @P4 SHF.R.U32.HI R179, RZ, 0x10, R17 ;  /* 0x00000010ffb34819 */ /* 0x000fe20000011611 */
[----:B------:R-:W-:Y:S02]  /*4ff0*/  USHF.L.U32 UR42, UR42, 0x7, URZ ;  /* 0x000000072a2a7899 */ /* 0x000fe400080006ff */
[----:B------:R-:W-:Y:S02]  /*5000*/  @!P1 IMAD.IADD R0, R2, 0x1, -R3 ;  /* 0x0000000102009824 */ /* 0x000fe400078e0a03 */
[----:B------:R-:W-:Y:S01]  /*5010*/  @!P1 IMAD.IADD R2, R3, 0x1, -R2 ;  /* 0x0000000103029824 */ /* 0x000fe200078e0a02 */
[----:B------:R-:W-:Y:S01]  /*5020*/  USHF.L.U32 UR41, UR41, 0x8, URZ ;  /* 0x0000000829297899 */ /* 0x000fe200080006ff */
[----:B------:R-:W-:Y:S02]  /*5030*/  @!P1 IMAD R77, R0, R9, R77 ;  /* 0x00000009004d9224 */ /* 0x000fe400078e024d */
[----:B------:R-:W-:Y:S01]  /*5040*/  @!P1 IMAD R75, R2, R10, R75 ;  /* 0x0000000a024b9224 */ /* 0x000fe200078e024b */
[----:B------:R-:W-:Y:S08]  /*5050*/  BRA.U !UP0, `(.L_x_84) ;  /* 0x0000000108407547 */ /* 0x000ff0000b800000 */
[----:B------:R-:W1:Y:S01]  /*5060*/  LDCU.64 UR8, c[0x4][0x88] ;  /* 0x01001100ff0877ac */ /* 0x000e620008000a00 */
[----:B------:R-:W-:Y:S01]  /*5070*/  MOV R3, 0x0 ;  /* 0x0000000000037802 */ /* 0x000fe20000000f00 */
[----:B------:R-:W-:Y:S02]  /*5080*/  HFMA2 R12, -RZ, RZ, 0, 5.9604644775390625e-08 ;  /* 0x00000001ff0c7431 */ /* 0x000fe400000001ff */
[----:B------:R-:W-:Y:S02]  /*5090*/  IMAD.MOV.U32 R8, RZ, RZ, 0x70 ;  /* 0x00000070ff087424 */ /* 0x000fe400078e00ff */
[----:B------:R-:W-:Y:S01]  /*50a0*/  IMAD.MOV.U32 R13, RZ, RZ, RZ ;  /* 0x000000ffff0d7224 */ /* 0x000fe200078e00ff */
[----:B------:R-:W2:Y:S01]  /*50b0*/  LDCU.64 UR6, c[0x4][0x90] ;  /* 0x01001200ff0677ac */ /* 0x000ea20008000a00 */
[----:B------:R-:W3:Y:S01]  /*50c0*/  LDC.64 R2, c[0x4][R3] ;  /* 0x0100000003027b82 */ /* 0x000ee20000000a00 */
[----:B------:R-:W4:Y:S01]  /*50d0*/  LDCU.64 UR4, c[0x4][0x8] ;  /* 0x01000100ff0477ac */ /* 0x000f220008000a00 */
[----:B-1----:R-:W-:Y:S01]  /*50e0*/  MOV R5, UR9 ;  /* 0x0000000900057c02 */ /* 0x002fe20008000f00 */
[----:B------:R-:W-:Y:S01]  /*50f0*/  IMAD.U32 R4, RZ, RZ, UR8 ;  /* 0x00000008ff047e24 */ /* 0x000fe2000f8e00ff */
[----:B--2---:R-:W-:Y:S01]  /*5100*/  MOV R7, UR7 ;  /* 0x0000000700077c02 */ /* 0x004fe20008000f00 */
[----:B------:R-:W-:Y:S01]  /*5110*/  IMAD.U32 R6, RZ, RZ, UR6 ;  /* 0x00000006ff067e24 */ /* 0x000fe2000f8e00ff */
[----:B----4-:R-:W-:Y:S01]  /*5120*/  MOV R11, UR5 ;  /* 0x00000005000b7c02 */ /* 0x010fe20008000f00 */
[----:B------:R-:W-:Y:S02]  /*5130*/  IMAD.U32 R10, RZ, RZ, UR4 ;  /* 0x00000004ff0a7e24 */ /* 0x000fe4000f8e00ff */
[----:B------:R-:W-:Y:S07]  /*5140*/  LEPC R20, `(.L_x_84) ;  /* 0x000000001014794e */ /* 0x000fee0000000000 */
[----:B---3-5:R-:W-:Y:S05]  /*5150*/  CALL.ABS.NOINC R2 ;  /* 0x0000000002007343 */ /* 0x028fea0003c00000 */
.L_x_84:
[----:B------:R-:W-:Y:S01]  /*5160*/  LOP3.LUT P0, RZ, R188, 0x1b0, RZ, 0xc0, !PT ;  /* 0x000001b0bcff7812 */ /* 0x000fe2000780c0ff */
[----:B------:R-:W-:Y:S11]  /*5170*/  BSSY.RECONVERGENT B6, `(.L_x_85) ;  /* 0x0000013000067945 */ /* 0x000ff60003800200 */
[----:B------:R-:W-:Y:S01]  /*5180*/  @!UPT UIADD3 URZ, UPT, UPT, URZ, URZ, URZ ;  /* 0x000000fffffff290 */ /* 0x000fe2000fffe0ff */
[----:B------:R-:W-:Y:S05]  /*5190*/  @!P0 BRA `(.L_x_86) ;  /* 0x0000000000408947 */ /* 0x000fea0003800000 */
        /* <DEDUP_REMOVED lines=16> */
.L_x_86:
[----:B------:R-:W-:Y:S05]  /*52a0*/  BSYNC.RECONVERGENT B6 ;  /* 0x0000000000067941 */ /* 0x000fea0003800200 */
.L_x_85:
[----:B------:R-:W-:Y:S01]  /*52b0*/  ISETP.NE.U32.AND P4, PT, R166, RZ, PT ;  /* 0x000000ffa600720c */ /* 0x000fe20003f85070 */
[----:B------:R-:W-:Y:S01]  /*52c0*/  UISETP.NE.AND UP2, UPT, UR50, URZ, UPT ;  /* 0x000000ff3200728c */ /* 0x000fe2000bf45270 */
[----:B------:R-:W-:Y:S01]  /*52d0*/  ISETP.NE.U32.AND P2, PT, RZ, UR38, PT ;  /* 0x00000026ff007c0c */ /* 0x000fe2000bf45070 */
[----:B------:R-:W-:Y:S01]  /*52e0*/  UISETP.NE.U32.AND UP1, UPT, UR44, URZ, UPT ;  /* 0x000000ff2c00728c */ /* 0x000fe2000bf25070 */
[----:B------:R-:W-:Y:S01]  /*52f0*/  ISETP.NE.AND.EX P4, PT, R167, RZ, PT, P4 ;  /* 0x000000ffa700720c */ /* 0x000fe20003f85340 */
[----:B------:R-:W-:Y:S01]  /*5300*/  UPLOP3.LUT UP0, UPT, UPT, UPT, UPT, 0x40, 0x4 ;  /* 0x000000000004789c */ /* 0x000fe20003f0e870 */
[----:B------:R-:W-:Y:S01]  /*5310*/  ISETP.NE.AND.EX P2, PT, RZ, UR39, PT, P2 ;  /* 0x00000027ff007c0c */ /* 0x000fe2000bf45320 */
[----:B------:R-:W-:Y:S01]  /*5320*/  UISETP.NE.AND.EX UP1, UPT, UR45, URZ, UPT, UP1 ;  /* 0x000000ff2d00728c */ /* 0x000fe2000bf25310 */
[----:B------:R-:W-:Y:S04]  /*5330*/  PLOP3.LUT P1, PT, PT, PT, UP2, 0x80, 0x8 ;  /* 0x000000000008781c */ /* 0x000fe80003f2f028 */
[----:B------:R-:W-:Y:S06]  /*5340*/  @UP2 UPLOP3.LUT UP0, UPT, UPT, UPT, UP1, 0x80, 0x8 ;  /* 0x000000000008289c */ /* 0x000fec0003f0f010 */
[----:B------:R-:W-:Y:S01]  /*5350*/  PLOP3.LUT P0, PT, PT, PT, UP0, 0x80, 0x8 ;  /* 0x000000000008781c */ /* 0x000fe20003f0f008 */
[----:B------:R-:W-:Y:S01]  /*5360*/  @!UPT UIADD3 URZ, UPT, UPT, URZ, URZ, URZ ;  /* 0x000000fffffff290 */ /* 0x000fe2000fffe0ff */
[----:B------:R-:W-:Y:S11]  /*5370*/  BRA.U !UP1, `(.L_x_87) ;  /* 0x0000000109387547 */ /* 0x000ff6000b800000 */
[----:B------:R-:W-:Y:S01]  /*5380*/  UISETP.NE.U32.AND UP0, UPT, UR38, URZ, UPT ;  /* 0x000000ff2600728c */ /* 0x000fe2000bf05070 */
[----:B------:R-:W-:Y:S02]  /*5390*/  HFMA2 R0, -RZ, RZ, 0, 5.9604644775390625e-08 ;  /* 0x00000001ff007431 */ /* 0x000fe400000001ff */
[----:B------:R-:W-:Y:S01]  /*53a0*/  IMAD.MOV.U32 R171, RZ, RZ, 0x1 ;  /* 0x00000001ffab7424 */ /* 0x000fe200078e00ff */
[----:B------:R-:W-:Y:S06]  /*53b0*/  UISETP.NE.AND.EX UP0, UPT, UR39, URZ, UPT, UP0 ;  /* 0x000000ff2700728c */ /* 0x000fec000bf05300 */
[----:B------:R-:W-:Y:S05]  /*53c0*/  PLOP3.LUT P3, PT, PT, PT, UP0, 0x80, 0x8 ;  /* 0x000000000008781c */ /* 0x000fea0003f6f008 */
[----:B------:R-:W1:Y:S01]  /*53d0*/  @UP0 LDCU.64 UR6, c[0x0][0x888] ;  /* 0x00011100ff0607ac */ /* 0x000e620008000a00 */
[----:B------:R-:W-:Y:S07]  /*53e0*/  @UP0 UIMAD UR4, UR36, UR44, URZ ;  /* 0x0000002c240402a4 */ /* 0x000fee000f8e02ff */
[----:B------:R-:W-:Y:S01]  /*53f0*/  @!P3 PRMT R171, R0, 0x7610, R171 ;  /* 0x0000761000abb816 */ /* 0x000fe200000000ab */
[----:B-1----:R-:W-:Y:S03]  /*5400*/  @UP0 UIMAD.WIDE UR6, UR4, 0x4, UR6 ;  /* 0x00000004040608a5 */ /* 0x002fe6000f8e0206 */
[----:B------:R-:W1:Y:S03]  /*5410*/  @!UP0 LDCU UR4, c[0x0][0x880] ;  /* 0x00011000ff0487ac */ /* 0x000e660008000800 */
[----:B------:R-:W-:Y:S01]  /*5420*/  IMAD.U32 R2, RZ, RZ, UR6 ;  /* 0x00000006ff027e24 */ /* 0x000fe2000f8e00ff */
[----:B------:R-:W-:Y:S05]  /*5430*/  MOV R3, UR7 ;  /* 0x0000000700037c02 */ /* 0x000fea0008000f00 */
[----:B-----5:R2:W5:Y:S02]  /*5440*/  @P3 LDG.E R81, desc[UR46][R2.64] ;  /* 0x0000002e02513981 */ /* 0x020564000c1e1900 */
[----:B-12---:R-:W-:Y:S02]  /*5450*/  @!P3 IMAD.U32 R81, RZ, RZ, UR4 ;  /* 0x00000004ff51be24 */ /* 0x006fe4000f8e00ff */
.L_x_87:
[----:B------:R-:W-:Y:S05]  /*5460*/  @!P4 BRA `(.L_x_88) ;  /* 0x000000000020c947 */ /* 0x000fea0003800000 */
[----:B------:R-:W-:Y:S04]  /*5470*/  ISETP.NE.U32.AND P3, PT, R164, RZ, PT ;  /* 0x000000ffa400720c */ /* 0x000fe80003f65070 */
[----:B------:R-:W-:Y:S11]  /*5480*/  ISETP.NE.AND.EX P3, PT, R165, RZ, PT, P3 ;  /* 0x000000ffa500720c */ /* 0x000ff60003f65330 */
[----:B------:R-:W-:Y:S02]  /*5490*/  @!UPT UIADD3 URZ, UPT, UPT, URZ, URZ, URZ ;  /* 0x000000fffffff290 */ /* 0x000fe4000fffe0ff */
[----:B------:R-:W1:Y:S01]  /*54a0*/  @P3 LDC.64 R2, c[0x0][0x8a8] ;  /* 0x00022a00ff023b82 */ /* 0x000e620000000a00 */
[----:B------:R-:W-:Y:S04]  /*54b0*/  @P3 IMAD R0, R166, UR36, RZ ;  /* 0x00000024a6003c24 */ /* 0x000fe8000f8e02ff */
[----:B-1----:R-:W-:Y:S05]  /*54c0*/  @P3 IMAD.WIDE R2, R0, 0x4, R2 ;  /* 0x0000000400023825 */ /* 0x002fea00078e0202 */
[----:B-----5:R1:W5:Y:S02]  /*54d0*/  @P3 LDG.E R78, desc[UR46][R2.64] ;  /* 0x0000002e024e3981 */ /* 0x020364000c1e1900 */
[----:B-1----:R-:W2:Y:S02]  /*54e0*/  @!P3 LDC R78, c[0x0][0x8a0] ;  /* 0x00022800ff4ebb82 */ /* 0x002ea40000000800 */
.L_x_88:
[----:B-----5:R-:W-:Y:S01]  /*54f0*/  FSETP.NEU.AND P4, PT, R81, RZ, PT ;  /* 0x000000ff5100720b */ /* 0x020fe20003f8d000 */
[----:B------:R-:W-:Y:S01]  /*5500*/  BSSY B1, `(.L_x_89) ;  /* 0x0000047000017945 */ /* 0x000fe20003800000 */
[----:B------:R-:W-:Y:S01]  /*5510*/  SEL R5, RZ, 0xffffffff, P2 ;  /* 0xffffffffff057807 */ /* 0x000fe20001000000 */
[----:B------:R-:W-:Y:S01]  /*5520*/  IMAD.MOV.U32 R196, RZ, RZ, 0x1 ;  /* 0x00000001ffc47424 */ /* 0x000fe200078e00ff */
[----:B------:R-:W-:Y:S01]  /*5530*/  LOP3.LUT P3, RZ, R171, 0xff, RZ, 0xc0, !PT ;  /* 0x000000ffabff7812 */ /* 0x000fe2000786c0ff */
[C---:B------:R-:W-:Y:S01]  /*5540*/  IMAD R80, R76.reuse, 0x100, R79 ;  /* 0x000001004c507824 */ /* 0x040fe200078e024f */
[----:B------:R-:W-:Y:S02]  /*5550*/  @P1 SEL R0, RZ, 0xffffffff, P4 ;  /* 0xffffffffff001807 */ /* 0x000fe40002000000 */
[----:B------:R-:W-:Y:S02]  /*5560*/  CS2R R162, SRZ ;  /* 0x0000000000a27805 */ /* 0x000fe4000001ff00 */
[----:B------:R-:W-:Y:S02]  /*5570*/  LEA R3, R181, UR49, 0x3 ;  /* 0x00000031b5037c11 */ /* 0x000fe4000f8e18ff */
[----:B------:R-:W-:Y:S02]  /*5580*/  CS2R R160, SRZ ;  /* 0x0000000000a07805 */ /* 0x000fe4000001ff00 */
[----:B------:R-:W-:Y:S02]  /*5590*/  @P0 SEL R0, R5, R0, !P3 ;  /* 0x0000000005000207 */ /* 0x000fe40005800000 */
[----:B------:R-:W-:Y:S02]  /*55a0*/  CS2R R158, SRZ ;  /* 0x00000000009e7805 */ /* 0x000fe4000001ff00 */
[----:B------:R-:W-:Y:S02]  /*55b0*/  LEA R193, R76, UR49, 0x3 ;  /* 0x000000314cc17c11 */ /* 0x000fe4000f8e18ff */
[----:B------:R-:W-:Y:S02]  /*55c0*/  CS2R R156, SRZ ;  /* 0x00000000009c7805 */ /* 0x000fe4000001ff00 */
[----:B------:R-:W-:Y:S02]  /*55d0*/  @P1 LOP3.LUT R0, R0, 0x1, RZ, 0xc0, !PT ;  /* 0x0000000100001812 */ /* 0x000fe400078ec0ff */
[----:B------:R-:W-:Y:S02]  /*55e0*/  CS2R R154, SRZ ;  /* 0x00000000009a7805 */ /* 0x000fe4000001ff00 */
[----:B------:R-:W-:Y:S02]  /*55f0*/  SHF.L.U32 R2, R183, 0x1f, RZ ;  /* 0x0000001fb7027819 */ /* 0x000fe400000006ff */
[----:B------:R-:W-:Y:S02]  /*5600*/  CS2R R152, SRZ ;  /* 0x0000000000987805 */ /* 0x000fe4000001ff00 */
[----:B------:R-:W-:Y:S02]  /*5610*/  ISETP.NE.U32.OR P6, PT, R0, 0x1, !P1 ;  /* 0x000000010000780c */ /* 0x000fe40004fc5470 */
[----:B------:R-:W-:Y:S02]  /*5620*/  CS2R R150, SRZ ;  /* 0x0000000000967805 */ /* 0x000fe4000001ff00 */
[----:B------:R-:W-:Y:S02]  /*5630*/  PLOP3.LUT P2, PT, PT, PT, UP1, 0x80, 0x8 ;  /* 0x000000000008781c */ /* 0x000fe40003f4f018 */
[----:B------:R-:W-:Y:S02]  /*5640*/  CS2R R148, SRZ ;  /* 0x0000000000947805 */ /* 0x000fe4000001ff00 */
[----:B------:R-:W-:Y:S02]  /*5650*/  SEL R0, RZ, 0xffffffff, P4 ;  /* 0xffffffffff007807 */ /* 0x000fe40002000000 */
[----:B------:R-:W-:Y:S03]  /*5660*/  P2R R198, PR, RZ, 0x40 ;  /* 0x00000040ffc67803 */ /* 0x000fe60000000000 */
[----:B------:R-:W-:Y:S04]  /*5670*/  @P6 SHF.L.U32 R4, R180, 0x1f, RZ ;  /* 0x0000001fb4046819 */ /* 0x000fe800000006ff */
[----:B------:R-:W-:Y:S01]  /*5680*/  @P2 SEL R0, R5, R0, !P3 ;  /* 0x0000000005002207 */ /* 0x000fe20005800000 */
[----:B------:R-:W1:Y:S03]  /*5690*/  @P6 SYNCS.PHASECHK.TRANS64.TRYWAIT P1, [R3+URZ+0x50], R4 ;  /* 0x00005004030065a7 */ /* 0x000e6600080211ff */
[----:B------:R-:W-:Y:S04]  /*56a0*/  LOP3.LUT R0, R0, 0x1, RZ, 0xc0, !PT ;  /* 0x0000000100007812 */ /* 0x000fe800078ec0ff */
[----:B------:R-:W-:Y:S04]  /*56b0*/  ISETP.NE.U32.AND P5, PT, R0, 0x1, PT ;  /* 0x000000010000780c */ /* 0x000fe80003fa5070 */
[----:B------:R-:W-:Y:S01]  /*56c0*/  P2R R197, PR, RZ, 0x20 ;  /* 0x00000020ffc57803 */ /* 0x000fe20000000000 */
[----:B------:R3:W4:Y:S01]  /*56d0*/  SYNCS.PHASECHK.TRANS64.TRYWAIT P0, [R193+URZ+0xc0], R2 ;  /* 0x0000c002c10075a7 */ /* 0x00072200080011ff */
[----:B-1----:R-:W-:Y:S01]  /*56e0*/  @P6 SEL R196, RZ, 0x1, !P1 ;  /* 0x00000001ffc46807 */ /* 0x002fe20004800000 */
[----:B---3--:R-:W-:Y:S06]  /*56f0*/  @!P6 BRA `(.L_x_90) ;  /* 0x00000000009ce947 */ /* 0x008fec0003800000 */
[----:B------:R-:W-:Y:S01]  /*5700*/  @P5 IMAD R6, R181, 0x2000, R186 ;  /* 0x00002000b5065824 */ /* 0x000fe200078e02ba */
[----:B------:R-:W-:Y:S01]  /*5710*/  ISETP.NE.AND P1, PT, R196, RZ, PT ;  /* 0x000000ffc400720c */ /* 0x000fe20003f25270 */
[----:B------:R-:W-:Y:S01]  /*5720*/  BSSY B0, `(.L_x_91) ;  /* 0x0000010000007945 */ /* 0x000fe20003800000 */
[----:B------:R-:W-:Y:S01]  /*5730*/  CS2R R150, SRZ ;  /* 0x0000000000967805 */ /* 0x000fe2000001ff00 */
[--C-:B------:R-:W-:Y:S01]  /*5740*/  @P5 IMAD R7, R187, -0x10, R6.reuse ;  /* 0xfffffff0bb075824 */ /* 0x100fe200078e0206 */
[----:B------:R-:W-:Y:S01]  /*5750*/  CS2R R148, SRZ ;  /* 0x0000000000947805 */ /* 0x000fe2000001ff00 */
[----:B------:R-:W-:Y:S01]  /*5760*/  @P5 IMAD R5, R185, -0x10, R6 ;  /* 0xfffffff0b9055824 */ /* 0x000fe200078e0206 */
[----:B------:R-:W-:Y:S01]  /*5770*/  CS2R R158, SRZ ;  /* 0x00000000009e7805 */ /* 0x000fe2000001ff00 */
[----:B------:R-:W-:Y:S01]  /*5780*/  @P5 IMAD R4, R184, 0x10, R7 ;  /* 0x00000010b8045824 */ /* 0x000fe200078e0207 */
[----:B------:R-:W-:Y:S02]  /*5790*/  CS2R R156, SRZ ;  /* 0x00000000009c7805 */ /* 0x000fe4000001ff00 */
[----:B------:R-:W-:Y:S02]  /*57a0*/  CS2R R154, SRZ ;  /* 0x00000000009a7805 */ /* 0x000fe4000001ff00 */
[----:B------:R-:W-:Y:S02]  /*57b0*/  CS2R R152, SRZ ;  /* 0x0000000000987805 */ /* 0x000fe4000001ff00 */
[----:B------:R-:W-:Y:S02]  /*57c0*/  CS2R R162, SRZ ;  /* 0x0000000000a27805 */ /* 0x000fe4000001ff00 */
[----:B------:R-:W-:Y:S01]  /*57d0*/  CS2R R160, SRZ ;  /* 0x0000000000a07805 */ /* 0x000fe2000001ff00 */
[----:B------:R-:W-:Y:S06]  /*57e0*/  @P1 BRA `(.L_x_92) ;  /* 0x00000000000c1947 */ /* 0x000fec0003800000 */
[----:B------:R-:W-:Y:S04]  /*57f0*/  SHF.L.U32 R0, R180, 0x1f, RZ ;  /* 0x0000001fb4007819 */ /* 0x000fe800000006ff */
[----:B------:R-:W1:Y:S02]  /*5800*/  SYNCS.PHASECHK.TRANS64.TRYWAIT P1, [R3+URZ+0x50], R0 ;  /* 0x00005000030075a7 */ /* 0x000e6400080211ff */
[----:B-1----:R-:W-:Y:S05]  /*5810*/  @!P1 BRA `(.L_x_93) ;  /* 0x00000060004c9947 */ /* 0x002fea0003800000 */
.L_x_92:
[----:B------:R-:W-:Y:S05]  /*5820*/  BSYNC B0 ;  /* 0x0000000000007941 */ /* 0x000fea0003800000 */
.L_x_91:
[----:B------:R-:W-:Y:S01]  /*5830*/  ISETP.NE.AND P1, PT, R197, RZ, PT ;  /* 0x000000ffc500720c */ /* 0x000fe20003f25270 */
[----:B-1----:R-:W-:Y:S02]  /*5840*/  VIADD R3, R3, 0x70 ;  /* 0x0000007003037836 */ /* 0x002fe40000000000 */
[----:B------:R-:W-:Y:S02]  /*5850*/  IMAD.U32 R0, RZ, RZ, UR37 ;  /* 0x00000025ff007e24 */ /* 0x000fe4000f8e00ff */
[----:B------:R-:W-:Y:S03]  /*5860*/  VIADD R181, R181, 0x1 ;  /* 0x00000001b5b57836 */ /* 0x000fe60000000000 */
[----:B------:R-:W-:Y:S05]  /*5870*/  PRMT R0, R0, 0x654, R3 ;  /* 0x0000065400007816 */ /* 0x000fea0000000003 */
[----:B------:R1:W3:Y:S04]  /*5880*/  @P1 LDS.128 R148, [R6] ;  /* 0x0000000006941984 */ /* 0x0002e80000000c00 */
[----:B------:R1:W1:Y:S04]  /*5890*/  @P1 LDS.128 R156, [R5+0x20] ;  /* 0x00002000059c1984 */ /* 0x0002680000000c00 */
[----:B------:R1:W1:Y:S04]  /*58a0*/  @P1 LDS.128 R152, [R7+0x10] ;  /* 0x0000100007981984 */ /* 0x0002680000000c00 */
[----:B------:R1:W1:Y:S01]  /*58b0*/  @P1 LDS.128 R160, [R4+0x10] ;  /* 0x0000100004a01984 */ /* 0x0002620000000c00 */
[C---:B------:R-:W-:Y:S01]  /*58c0*/  ISETP.NE.AND P1, PT, R181.reuse, 0x4, PT ;  /* 0x00000004b500780c */ /* 0x040fe20003f25270 */
[----:B------:R-:W-:Y:S01]  /*58d0*/  @!PT LDS RZ, [RZ] ;  /* 0x00000000fffff984 */ /* 0x000fe20000000800 */
[----:B------:R-:W-:Y:S01]  /*58e0*/  @!PT LDS RZ, [RZ] ;  /* 0x00000000fffff984 */ /* 0x000fe20000000800 */
[----:B------:R-:W-:Y:S01]  /*58f0*/  @!PT LDS RZ, [RZ] ;  /* 0x00000000fffff984 */ /* 0x000fe20000000800 */
[----:B------:R-:W-:Y:S01]  /*5900*/  @!PT LDS RZ, [RZ] ;  /* 0x00000000fffff984 */ /* 0x000fe20000000800 */
[----:B------:R5:W-:Y:S06]  /*5910*/  MEMBAR.ALL.CTA ;  /* 0x0000000000007992 */ /* 0x000bec0000008000 */
[----:B-----5:R-:W5:Y:S01]  /*5920*/  FENCE.VIEW.ASYNC.S ;  /* 0x00000000000073c6 */ /* 0x020f620000000000 */
[----:B------:R-:W-:Y:S02]  /*5930*/  SEL R3, RZ, 0x1, P1 ;  /* 0x00000001ff037807 */ /* 0x000fe40000800000 */
[----:B------:R-:W-:Y:S02]  /*5940*/  SEL R181, R181, RZ, P1 ;  /* 0x000000ffb5b57207 */ /* 0x000fe40000800000 */
[----:B------:R-:W-:Y:S01]  /*5950*/  LOP3.LUT R180, R180, R3, RZ, 0x3c, !PT ;  /* 0x00000003b4b47212 */ /* 0x000fe200078e3cff */
[----:B-----5:R1:W-:Y:S06]  /*5960*/  SYNCS.ARRIVE.TRANS64.RED.A1T0 RZ, [R0+URZ], RZ ;  /* 0x000000ff00ff79a7 */ /* 0x0203ec00081004ff */
.L_x_90:
[----:B------:R-:W-:Y:S05]  /*5970*/  BSYNC B1 ;  /* 0x0000000000017941 */ /* 0x000fea0003800000 */
.L_x_89:
[----:B-1----:R-:W-:Y:S04]  /*5980*/  SHF.R.U32.HI R0, RZ, 0x15, R80 ;  /* 0x00000015ff007819 */ /* 0x002fe80000011650 */
[----:B------:R-:W-:Y:S01]  /*5990*/  LOP3.LUT P1, RZ, R0, 0x3, R173, 0x48, !PT ;  /* 0x0000000300ff7812 */ /* 0x000fe200078248ad */
[----:B------:R-:W-:Y:S01]  /*59a0*/  @!UPT UIADD3 URZ, UPT, UPT, URZ, URZ, URZ ;  /* 0x000000fffffff290 */ /* 0x000fe2000fffe0ff */
[----:B----4-:R-:W-:Y:S11]  /*59b0*/  @P0 BRA `(.L_x_94) ;  /* 0x0000000000080947 */ /* 0x010ff60003800000 */
[----:B------:R-:W1:Y:S02]  /*59c0*/  SYNCS.PHASECHK.TRANS64.TRYWAIT P0, [R193+URZ+0xc0], R2 ;  /* 0x0000c002c10075a7 */ /* 0x000e6400080011ff */
[----:B-1----:R-:W-:Y:S05]  /*59d0*/  @!P0 BRA `(.L_x_95) ;  /* 0x0000005c00f08947 */ /* 0x002fea0003800000 */
.L_x_94:
[----:B------:R-:W-:Y:S04]  /*59e0*/  BSSY.RECONVERGENT B6, `(.L_x_96) ;  /* 0x0000012000067945 */ /* 0x000fe80003800200 */
[----:B------:R-:W-:Y:S05]  /*59f0*/  @!P1 BRA `(.L_x_97) ;  /* 0x0000000000409947 */ /* 0x000fea0003800000 */
[----:B------:R-:W4:Y:S01]  /*5a00*/  LDCU.64 UR8, c[0x4][0x78] ;  /* 0x01000f00ff0877ac */ /* 0x000f220008000a00 */
[----:B------:R-:W-:Y:S01]  /*5a10*/  MOV R3, 0x0 ;  /* 0x0000000000037802 */ /* 0x000fe20000000f00 */
[----:B------:R-:W-:Y:S02]  /*5a20*/  HFMA2 R12, -RZ, RZ, 0, 5.9604644775390625e-08 ;  /* 0x00000001ff0c7431 */ /* 0x000fe400000001ff */
[----:B------:R-:W-:Y:S02]  /*5a30*/  IMAD.MOV.U32 R8, RZ, RZ, 0x192 ;  /* 0x00000192ff087424 */ /* 0x000fe400078e00ff */
[----:B------:R-:W-:Y:S01]  /*5a40*/  IMAD.MOV.U32 R13, RZ, RZ, RZ ;  /* 0x000000ffff0d7224 */ /* 0x000fe200078e00ff */
[----:B------:R-:W5:Y:S01]  /*5a50*/  LDCU.64 UR6, c[0x4][0x80] ;  /* 0x01001000ff0677ac */ /* 0x000f620008000a00 */
[----:B-1----:R-:W1:Y:S01]  /*5a60*/  LDC.64 R2, c[0x4][R3] ;  /* 0x0100000003027b82 */ /* 0x002e620000000a00 */
[----:B------:R-:W2:Y:S01]  /*5a70*/  LDCU.64 UR4, c[0x4][0x18] ;  /* 0x01000300ff0477ac */ /* 0x000ea20008000a00 */
[----:B----4-:R-:W-:Y:S01]  /*5a80*/  MOV R5, UR9 ;  /* 0x0000000900057c02 */ /* 0x010fe20008000f00 */
[----:B------:R-:W-:Y:S01]  /*5a90*/  IMAD.U32 R4, RZ, RZ, UR8 ;  /* 0x00000008ff047e24 */ /* 0x000fe2000f8e00ff */
[----:B-----5:R-:W-:Y:S01]  /*5aa0*/  MOV R7, UR7 ;  /* 0x0000000700077c02 */ /* 0x020fe20008000f00 */
[----:B------:R-:W-:Y:S01]  /*5ab0*/  IMAD.U32 R6, RZ, RZ, UR6 ;  /* 0x00000006ff067e24 */ /* 0x000fe2000f8e00ff */
[----:B--2---:R-:W-:Y:S01]  /*5ac0*/  MOV R11, UR5 ;  /* 0x00000005000b7c02 */ /* 0x004fe20008000f00 */
[----:B------:R-:W-:Y:S02]  /*5ad0*/  IMAD.U32 R10, RZ, RZ, UR4 ;  /* 0x00000004ff0a7e24 */ /* 0x000fe4000f8e00ff */
[----:B------:R-:W-:Y:S07]  /*5ae0*/  LEPC R20, `(.L_x_97) ;  /* 0x000000001014794e */ /* 0x000fee0000000000 */
[----:B-1-3--:R-:W-:Y:S05]  /*5af0*/  CALL.ABS.NOINC R2 ;  /* 0x0000000002007343 */ /* 0x00afea0003c00000 */
.L_x_97:
[----:B------:R-:W-:Y:S05]  /*5b00*/  BSYNC.RECONVERGENT B6 ;  /* 0x0000000000067941 */ /* 0x000fea0003800200 */
.L_x_96:
[-C--:B---3--:R-:W-:Y:S01]  /*5b10*/  F2FP.F16.E5M2.UNPACK_B R83, R148.reuse ;  /* 0x00000094ff53723e */ /* 0x088fe200020004ff */
[----:B------:R-:W-:Y:S05]  /*5b20*/  WARPSYNC.ALL ;  /* 0x0000000000007948 */ /* 0x000fea0003800000 */
[----:B------:R-:W-:Y:S01]  /*5b30*/  R2UR UR4, R80 ;  /* 0x00000000500472ca */ /* 0x000fe200000e0000 */
[--C-:B------:R-:W-:Y:S01]  /*5b40*/  HADD2.F32 R82, -RZ, R83.reuse.H0_H0 ;  /* 0x20000053ff527230 */ /* 0x100fe20000004100 */
[----:B------:R-:W-:Y:S01]  /*5b50*/  F2FP.F16.E5M2.UNPACK_B R85, R148.H1 ;  /* 0x00000094ff55723e */ /* 0x000fe200030004ff */
[----:B------:R-:W-:Y:S01]  /*5b60*/  HADD2.F32 R83, -RZ, R83.H1_H1 ;  /* 0x30000053ff537230 */ /* 0x000fe20000004100 */
[-C--:B------:R-:W-:Y:S01]  /*5b70*/  F2FP.F16.E5M2.UNPACK_B R87, R149.reuse ;  /* 0x00000095ff57723e */ /* 0x080fe200020004ff */
[----:B------:R-:W-:Y:S01]  /*5b80*/  BSSY.RECONVERGENT B0, `(.L_x_98) ;  /* 0x000011d000007945 */ /* 0x000fe20003800200 */
[----:B------:R-:W-:Y:S01]  /*5b90*/  F2FP.F16.E5M2.UNPACK_B R89, R149.H1 ;  /* 0x00000095ff59723e */ /* 0x000fe200030004ff */
[----:B------:R-:W-:Y:S01]  /*5ba0*/  HADD2.F32 R84, -RZ, R85.H0_H0 ;  /* 0x20000055ff547230 */ /* 0x000fe20000004100 */
[-C--:B------:R-:W-:Y:S01]  /*5bb0*/  F2FP.F16.E5M2.UNPACK_B R91, R150.reuse ;  /* 0x00000096ff5b723e */ /* 0x080fe200020004ff */
[----:B------:R-:W-:Y:S01]  /*5bc0*/  HADD2.F32 R88, -RZ, R87.H1_H1 ;  /* 0x30000057ff587230 */ /* 0x000fe20000004100 */
[----:B------:R-:W-:Y:S01]  /*5bd0*/  F2FP.F16.E5M2.UNPACK_B R93, R150.H1 ;  /* 0x00000096ff5d723e */ /* 0x000fe200030004ff */
[----:B------:R-:W-:Y:S01]  /*5be0*/  HADD2.F32 R86, -RZ, R85.H1_H1 ;  /* 0x30000055ff567230 */ /* 0x000fe20000004100 */
[-C--:B------:R-:W-:Y:S01]  /*5bf0*/  F2FP.F16.E5M2.UNPACK_B R95, R151.reuse ;  /* 0x00000097ff5f723e */ /* 0x080fe200020004ff */
[----:B------:R-:W2:Y:S01]  /*5c00*/  LDTM.x64 R4, tmem[UR4] ;  /* 0x00000004000479ee */ /* 0x000ea20008340000 */
[----:B------:R-:W-:Y:S01]  /*5c10*/  F2FP.F16.E5M2.UNPACK_B R97, R151.H1 ;  /* 0x00000097ff61723e */ /* 0x000fe200030004ff */
[----:B------:R-:W-:Y:S01]  /*5c20*/  HADD2.F32 R85, -RZ, R87.H0_H0 ;  /* 0x20000057ff557230 */ /* 0x000fe20000004100 */
[-C--:B------:R-:W-:Y:S01]  /*5c30*/  F2FP.F16.E5M2.UNPACK_B R99, R152.reuse ;  /* 0x00000098ff63723e */ /* 0x080fe200020004ff */
[----:B------:R-:W-:Y:S01]  /*5c40*/  HADD2.F32 R87, -RZ, R89.H0_H0 ;  /* 0x20000059ff577230 */ /* 0x000fe20000004100 */
[----:B------:R-:W-:Y:S01]  /*5c50*/  F2FP.F16.E5M2.UNPACK_B R101, R152.H1 ;  /* 0x00000098ff65723e */ /* 0x000fe200030004ff */
[----:B------:R-:W-:Y:S01]  /*5c60*/  HADD2.F32 R92, -RZ, R91.H1_H1 ;  /* 0x3000005bff5c7230 */ /* 0x000fe20000004100 */
[----:B------:R-:W-:Y:S01]  /*5c70*/  SHF.L.U32 R199, R176, 0x4, RZ ;  /* 0x00000004b0c77819 */ /* 0x000fe200000006ff */
[----:B------:R-:W-:Y:S01]  /*5c80*/  HADD2.F32 R96, -RZ, R95.H1_H1 ;  /* 0x3000005fff607230 */ /* 0x000fe20000004100 */
[----:B------:R-:W-:Y:S01]  /*5c90*/  SHF.L.U32 R207, R175, 0x4, RZ ;  /* 0x00000004afcf7819 */ /* 0x000fe200000006ff */
[----:B------:R-:W-:Y:S01]  /*5ca0*/  HADD2.F32 R100, -RZ, R99.H1_H1 ;  /* 0x30000063ff647230 */ /* 0x000fe20000004100 */
[----:B------:R-:W-:Y:S01]  /*5cb0*/  IADD3 R192, PT, PT, R186, R199, RZ ;  /* 0x000000c7bac07210 */ /* 0x000fe20007ffe0ff */
[----:B------:R-:W-:Y:S01]  /*5cc0*/  HADD2.F32 R90, -RZ, R89.H1_H1 ;  /* 0x30000059ff5a7230 */ /* 0x000fe20000004100 */
[----:B------:R-:W-:Y:S01]  /*5cd0*/  SHF.L.U32 R205, R184, 0x4, RZ ;  /* 0x00000004b8cd7819 */ /* 0x000fe200000006ff */
[----:B------:R-:W-:Y:S01]  /*5ce0*/  HADD2.F32 R89, -RZ, R91.H0_H0 ;  /* 0x2000005bff597230 */ /* 0x000fe20000004100 */
[-C--:B------:R-:W-:Y:S01]  /*5cf0*/  F2FP.F16.E5M2.UNPACK_B R103, R153.reuse ;  /* 0x00000099ff67723e */ /* 0x080fe200020004ff */
[--C-:B------:R-:W-:Y:S01]  /*5d00*/  HADD2.F32 R91, -RZ, R93.reuse.H0_H0 ;  /* 0x2000005dff5b7230 */ /* 0x100fe20000004100 */
[----:B------:R-:W-:Y:S01]  /*5d10*/  IADD3 R194, PT, PT, R205, R192, RZ ;  /* 0x000000c0cdc27210 */ /* 0x000fe20007ffe0ff */
[----:B------:R-:W-:Y:S01]  /*5d20*/  HADD2.F32 R94, -RZ, R93.H1_H1 ;  /* 0x3000005dff5e7230 */ /* 0x000fe20000004100 */
[----:B------:R-:W-:Y:S01]  /*5d30*/  F2FP.F16.E5M2.UNPACK_B R105, R153.H1 ;  /* 0x00000099ff69723e */ /* 0x000fe200030004ff */
[----:B------:R-:W-:Y:S01]  /*5d40*/  HADD2.F32 R93, -RZ, R95.H0_H0 ;  /* 0x2000005fff5d7230 */ /* 0x000fe20000004100 */
[-C--:B------:R-:W-:Y:S01]  /*5d50*/  F2FP.F16.E5M2.UNPACK_B R107, R154.reuse ;  /* 0x0000009aff6b723e */ /* 0x080fe200020004ff */
[----:B------:R-:W-:Y:S01]  /*5d60*/  HADD2.F32 R104, -RZ, R103.H1_H1 ;  /* 0x30000067ff687230 */ /* 0x000fe20000004100 */
[----:B------:R-:W-:Y:S01]  /*5d70*/  F2FP.F16.E5M2.UNPACK_B R109, R154.H1 ;  /* 0x0000009aff6d723e */ /* 0x000fe200030004ff */
[C---:B--2---:R-:W-:Y:S01]  /*5d80*/  FMUL R0, R78.reuse, R4 ;  /* 0x000000044e007220 */ /* 0x044fe20000400000 */
[C---:B-1----:R-:W-:Y:S01]  /*5d90*/  FMUL R2, R78.reuse, R5 ;  /* 0x000000054e027220 */ /* 0x042fe20000400000 */
[C---:B------:R-:W-:Y:S01]  /*5da0*/  FMUL R4, R78.reuse, R8 ;  /* 0x000000084e047220 */ /* 0x040fe20000400000 */
[C---:B------:R-:W-:Y:S01]  /*5db0*/  FMUL R5, R78.reuse, R9 ;  /* 0x000000094e057220 */ /* 0x040fe20000400000 */
[C---:B------:R-:W-:Y:S01]  /*5dc0*/  FFMA R0, R81.reuse, R82, R0 ;  /* 0x0000005251007223 */ /* 0x040fe20000000000 */
[C---:B------:R-:W-:Y:S01]  /*5dd0*/  FFMA R2, R81.reuse, R83, R2 ;  /* 0x0000005351027223 */ /* 0x040fe20000000002 */
[C---:B------:R-:W-:Y:S01]  /*5de0*/  FMUL R8, R78.reuse, R12 ;  /* 0x0000000c4e087220 */ /* 0x040fe20000400000 */
[C---:B------:R-:W-:Y:S01]  /*5df0*/  FMUL R9, R78.reuse, R13 ;  /* 0x0000000d4e097220 */ /* 0x040fe20000400000 */
[C---:B------:R-:W-:Y:S01]  /*5e00*/  FMUL R12, R78.reuse, R16 ;  /* 0x000000104e0c7220 */ /* 0x040fe20000400000 */
[C---:B------:R-:W-:Y:S01]  /*5e10*/  FMUL R13, R78.reuse, R17 ;  /* 0x000000114e0d7220 */ /* 0x040fe20000400000 */
[C---:B------:R-:W-:Y:S01]  /*5e20*/  FMUL R16, R78.reuse, R20 ;  /* 0x000000144e107220 */ /* 0x040fe20000400000 */
[C---:B------:R-:W-:Y:S01]  /*5e30*/  FMUL R17, R78.reuse, R21 ;  /* 0x000000154e117220 */ /* 0x040fe20000400000 */
[C---:B------:R-:W-:Y:S01]  /*5e40*/  FMUL R20, R78.reuse, R24 ;  /* 0x000000184e147220 */ /* 0x040fe20000400000 */
[C---:B------:R-:W-:Y:S01]  /*5e50*/  FMUL R21, R78.reuse, R25 ;  /* 0x000000194e157220 */ /* 0x040fe20000400000 */
[----:B------:R-:W-:Y:S02]  /*5e60*/  HADD2.F32 R108, -RZ, R107.H1_H1 ;  /* 0x3000006bff6c7230 */ /* 0x000fe40000004100 */
[C---:B------:R-:W-:Y:S01]  /*5e70*/  FMUL R24, R78.reuse, R28 ;  /* 0x0000001c4e187220 */ /* 0x040fe20000400000 */
[C---:B------:R-:W-:Y:S01]  /*5e80*/  FMUL R25, R78.reuse, R29 ;  /* 0x0000001d4e197220 */ /* 0x040fe20000400000 */
[C---:B------:R-:W-:Y:S01]  /*5e90*/  FMUL R28, R78.reuse, R32 ;  /* 0x000000204e1c7220 */ /* 0x040fe20000400000 */
[C---:B------:R-:W-:Y:S01]  /*5ea0*/  FMUL R29, R78.reuse, R33 ;  /* 0x000000214e1d7220 */ /* 0x040fe20000400000 */
[C---:B------:R-:W-:Y:S01]  /*5eb0*/  FMUL R32, R78.reuse, R36 ;  /* 0x000000244e207220 */ /* 0x040fe20000400000 */
[----:B------:R-:W-:Y:S01]  /*5ec0*/  F2FP.F16.E5M2.UNPACK_B R111, R155 ;  /* 0x0000009bff6f723e */ /* 0x000fe200020004ff */
[C---:B------:R-:W-:Y:S01]  /*5ed0*/  FMUL R33, R78.reuse, R37 ;  /* 0x000000254e217220 */ /* 0x040fe20000400000 */
[C---:B------:R-:W-:Y:S01]  /*5ee0*/  FMUL R36, R78.reuse, R40 ;  /* 0x000000284e247220 */ /* 0x040fe20000400000 */
[----:B------:R-:W-:Y:S01]  /*5ef0*/  F2FP.F16.E5M2.UNPACK_B R113, R155.H1 ;  /* 0x0000009bff71723e */ /* 0x000fe200030004ff */
[C---:B------:R-:W-:Y:S01]  /*5f00*/  FMUL R37, R78.reuse, R41 ;  /* 0x000000294e257220 */ /* 0x040fe20000400000 */
[----:B------:R-:W-:Y:S02]  /*5f10*/  HADD2.F32 R112, -RZ, R111.H1_H1 ;  /* 0x3000006fff707230 */ /* 0x000fe40000004100 */
        /* <DEDUP_REMOVED lines=26> */
[C---:B------:R-:W-:Y:S01]  /*60c0*/  FFMA R3, R81.reuse, R84, R3 ;  /* 0x0000005451037223 */ /* 0x040fe20000000003 */
[C---:B------:R-:W-:Y:S01]  /*60d0*/  FFMA R7, R81.reuse, R86, R7 ;  /* 0x0000005651077223 */ /* 0x040fe20000000007 */
[----:B------:R-:W-:Y:S01]  /*60e0*/  F2FP.F16.E5M2.UNPACK_B R131, R160 ;  /* 0x000000a0ff83723e */ /* 0x000fe200020004ff */
[C---:B------:R-:W-:Y:S01]  /*60f0*/  FFMA R4, R81.reuse, R85, R4 ;  /* 0x0000005551047223 */ /* 0x040fe20000000004 */
[C---:B------:R-:W-:Y:S01]  /*6100*/  FFMA R5, R81.reuse, R88, R5 ;  /* 0x0000005851057223 */ /* 0x040fe20000000005 */
[----:B------:R-:W-:Y:S01]  /*6110*/  F2FP.F16.E5M2.UNPACK_B R133, R160.H1 ;  /* 0x000000a0ff85723e */ /* 0x000fe200030004ff */
[----:B------:R-:W-:Y:S01]  /*6120*/  FFMA R6, R81, R87, R6 ;  /* 0x0000005751067223 */ /* 0x000fe20000000006 */
[----:B------:R-:W-:Y:S01]  /*6130*/  F2FP.SATFINITE.E5M2.F32.PACK_AB_MERGE_C R195, R7, R3, RZ ;  /* 0x0000000307c3723e */ /* 0x000fe200048060ff */
[----:B------:R-:W-:Y:S02]  /*6140*/  HADD2.F32 R128, -RZ, R127.H1_H1 ;  /* 0x3000007fff807230 */ /* 0x000fe40000004100 */
[----:B------:R-:W-:Y:S01]  /*6150*/  FMUL R11, R78, R11 ;  /* 0x0000000b4e0b7220 */ /* 0x000fe20000400000 */
[----:B------:R-:W-:Y:S01]  /*6160*/  HADD2.F32 R132, -RZ, R131.H1_H1 ;  /* 0x30000083ff847230 */ /* 0x000fe20000004100 */
[----:B------:R-:W-:Y:S01]  /*6170*/  F2FP.SATFINITE.E5M2.F32.PACK_AB_MERGE_C R200, R2, R0, R195 ;  /* 0x0000000002c8723e */ /* 0x000fe200048060c3 */
[----:B------:R-:W-:Y:S01]  /*6180*/  FMUL R10, R78, R14 ;  /* 0x0000000e4e0a7220 */ /* 0x000fe20000400000 */
[----:B------:R-:W-:Y:S01]  /*6190*/  IADD3 R195, PT, PT, R186, R207, RZ ;  /* 0x000000cfbac37210 */ /* 0x000fe20007ffe0ff */
[C---:B------:R-:W-:Y:S01]  /*61a0*/  FFMA R11, R81.reuse, R90, R11 ;  /* 0x0000005a510b7223 */ /* 0x040fe2000000000b */
[C---:B------:R-:W-:Y:S01]  /*61b0*/  FFMA R8, R81.reuse, R89, R8 ;  /* 0x0000005951087223 */ /* 0x040fe20000000008 */
[C---:B------:R-:W-:Y:S01]  /*61c0*/  FFMA R9, R81.reuse, R92, R9 ;  /* 0x0000005c51097223 */ /* 0x040fe20000000009 */
[--C-:B------:R-:W-:Y:S02]  /*61d0*/  HADD2.F32 R95, -RZ, R97.reuse.H0_H0 ;  /* 0x20000061ff5f7230 */ /* 0x100fe40000004100 */
[----:B------:R-:W-:Y:S01]  /*61e0*/  FFMA R10, R81, R91, R10 ;  /* 0x0000005b510a7223 */ /* 0x000fe2000000000a */
[----:B------:R-:W-:Y:S01]  /*61f0*/  F2FP.SATFINITE.E5M2.F32.PACK_AB_MERGE_C R201, R11, R6, RZ ;  /* 0x000000060bc9723e */ /* 0x000fe200048060ff */
[C---:B------:R-:W-:Y:S01]  /*6200*/  FMUL R15, R78.reuse, R15 ;  /* 0x0000000f4e0f7220 */ /* 0x040fe20000400000 */
[----:B------:R-:W-:Y:S02]  /*6210*/  HADD2.F32 R98, -RZ, R97.H1_H1 ;  /* 0x30000061ff627230 */ /* 0x000fe40000004100 */
[C---:B------:R-:W-:Y:S01]  /*6220*/  FMUL R14, R78.reuse, R18 ;  /* 0x000000124e0e7220 */ /* 0x040fe20000400000 */
[----:B------:R-:W-:Y:S01]  /*6230*/  F2FP.SATFINITE.E5M2.F32.PACK_AB_MERGE_C R201, R5, R4, R201 ;  /* 0x0000000405c9723e */ /* 0x000fe200048060c9 */
[----:B------:R-:W-:Y:S02]  /*6240*/  HADD2.F32 R97, -RZ, R99.H0_H0 ;  /* 0x20000063ff617230 */ /* 0x000fe40000004100 */
[C---:B------:R-:W-:Y:S01]  /*6250*/  FFMA R15, R81.reuse, R94, R15 ;  /* 0x0000005e510f7223 */ /* 0x040fe2000000000f */
[C---:B------:R-:W-:Y:S01]  /*6260*/  FFMA R12, R81.reuse, R93, R12 ;  /* 0x0000005d510c7223 */ /* 0x040fe2000000000c */
[----:B------:R-:W-:Y:S01]  /*6270*/  FFMA R13, R81, R96, R13 ;  /* 0x00000060510d7223 */ /* 0x000fe2000000000d */
[----:B------:R-:W-:Y:S01]  /*6280*/  F2FP.F16.E5M2.UNPACK_B R135, R161 ;  /* 0x000000a1ff87723e */ /* 0x000fe200020004ff */
[--C-:B------:R-:W-:Y:S01]  /*6290*/  HADD2.F32 R99, -RZ, R101.reuse.H0_H0 ;  /* 0x20000065ff637230 */ /* 0x100fe20000004100 */
[----:B------:R-:W-:Y:S01]  /*62a0*/  F2FP.SATFINITE.E5M2.F32.PACK_AB_MERGE_C R202, R15, R10, RZ ;  /* 0x0000000a0fca723e */ /* 0x000fe200048060ff */
[----:B------:R-:W-:Y:S01]  /*62b0*/  FFMA R14, R81, R95, R14 ;  /* 0x0000005f510e7223 */ /* 0x000fe2000000000e */
[C---:B------:R-:W-:Y:S01]  /*62c0*/  FMUL R19, R78.reuse, R19 ;  /* 0x000000134e137220 */ /* 0x040fe20000400000 */
[----:B------:R-:W-:Y:S01]  /*62d0*/  HADD2.F32 R102, -RZ, R101.H1_H1 ;  /* 0x30000065ff667230 */ /* 0x000fe20000004100 */
[----:B------:R-:W-:Y:S01]  /*62e0*/  F2FP.SATFINITE.E5M2.F32.PACK_AB_MERGE_C R202, R9, R8, R202 ;  /* 0x0000000809ca723e */ /* 0x000fe200048060ca */
[----:B------:R-:W-:Y:S02]  /*62f0*/  HADD2.F32 R101, -RZ, R103.H0_H0 ;  /* 0x20000067ff657230 */ /* 0x000fe40000004100 */
[C---:B------:R-:W-:Y:S01]  /*6300*/  FFMA R19, R81.reuse, R98, R19 ;  /* 0x0000006251137223 */ /* 0x040fe20000000013 */
[C---:B------:R-:W-:Y:S01]  /*6310*/  FFMA R16, R81.reuse, R97, R16 ;  /* 0x0000006151107223 */ /* 0x040fe20000000010 */
[----:B------:R-:W-:Y:S01]  /*6320*/  FFMA R17, R81, R100, R17 ;  /* 0x0000006451117223 */ /* 0x000fe20000000011 */
[----:B------:R-:W-:Y:S02]  /*6330*/  HADD2.F32 R136, -RZ, R135.H1_H1 ;  /* 0x30000087ff887230 */ /* 0x000fe40000004100 */
[C---:B------:R-:W-:Y:S01]  /*6340*/  FMUL R18, R78.reuse, R22 ;  /* 0x000000164e127220 */ /* 0x040fe20000400000 */
[----:B------:R-:W-:Y:S01]  /*6350*/  F2FP.F16.E5M2.UNPACK_B R137, R161.H1 ;  /* 0x000000a1ff89723e */ /* 0x000fe200030004ff */
[C---:B------:R-:W-:Y:S01]  /*6360*/  FMUL R23, R78.reuse, R23 ;  /* 0x000000174e177220 */ /* 0x040fe20000400000 */
[--C-:B------:R-:W-:Y:S01]  /*6370*/  HADD2.F32 R103, -RZ, R105.reuse.H0_H0 ;  /* 0x20000069ff677230 */ /* 0x100fe20000004100 */
[----:B------:R-:W-:Y:S01]  /*6380*/  F2FP.SATFINITE.E5M2.F32.PACK_AB_MERGE_C R203, R19, R14, RZ ;  /* 0x0000000e13cb723e */ /* 0x000fe200048060ff */
[C---:B------:R-:W-:Y:S01]  /*6390*/  FFMA R18, R81.reuse, R99, R18 ;  /* 0x0000006351127223 */ /* 0x040fe20000000012 */
[C---:B------:R-:W-:Y:S01]  /*63a0*/  FFMA R23, R81.reuse, R102, R23 ;  /* 0x0000006651177223 */ /* 0x040fe20000000017 */
[----:B------:R-:W-:Y:S01]  /*63b0*/  FFMA R20, R81, R101, R20 ;  /* 0x0000006551147223 */ /* 0x000fe20000000014 */
[----:B------:R-:W-:Y:S01]  /*63c0*/  F2FP.F16.E5M2.UNPACK_B R139, R162 ;  /* 0x000000a2ff8b723e */ /* 0x000fe200020004ff */
[----:B------:R-:W-:Y:S01]  /*63d0*/  HADD2.F32 R106, -RZ, R105.H1_H1 ;  /* 0x30000069ff6a7230 */ /* 0x000fe20000004100 */
[----:B------:R-:W-:Y:S01]  /*63e0*/  F2FP.SATFINITE.E5M2.F32.PACK_AB_MERGE_C R203, R13, R12, R203 ;  /* 0x0000000c0dcb723e */ /* 0x000fe200048060cb */
[----:B------:R-:W-:Y:S01]  /*63f0*/  FFMA R21, R81, R104, R21 ;  /* 0x0000006851157223 */ /* 0x000fe20000000015 */
[----:B------:R-:W-:Y:S01]  /*6400*/  F2FP.SATFINITE.E5M2.F32.PACK_AB_MERGE_C R208, R23, R18, RZ ;  /* 0x0000001217d0723e */ /* 0x000fe200048060ff */
[----:B------:R-:W-:Y:S02]  /*6410*/  HADD2.F32 R105, -RZ, R107.H0_H0 ;  /* 0x2000006bff697230 */ /* 0x000fe40000004100 */
[C---:B------:R-:W-:Y:S01]  /*6420*/  FMUL R22, R78.reuse, R26 ;  /* 0x0000001a4e167220 */ /* 0x040fe20000400000 */
[----:B------:R1:W-:Y:S01]  /*6430*/  STS.128 [R172+UR49+0x8200], R200 ;  /* 0x008200c8ac007988 */ /* 0x0003e20008000c31 */
[----:B------:R-:W-:Y:S01]  /*6440*/  F2FP.SATFINITE.E5M2.F32.PACK_AB_MERGE_C R208, R17, R16, R208 ;  /* 0x0000001011d0723e */ /* 0x000fe200048060d0 */
[----:B------:R-:W-:Y:S02]  /*6450*/  HADD2.F32 R140, -RZ, R139.H1_H1 ;  /* 0x3000008bff8c7230 */ /* 0x000fe40000004100 */
[C---:B------:R-:W-:Y:S01]  /*6460*/  FFMA R22, R81.reuse, R103, R22 ;  /* 0x0000006751167223 */ /* 0x040fe20000000016 */
[C---:B------:R-:W-:Y:S01]  /*6470*/  FMUL R27, R78.reuse, R27 ;  /* 0x0000001b4e1b7220 */ /* 0x040fe20000400000 */
[--C-:B------:R-:W-:Y:S02]  /*6480*/  HADD2.F32 R107, -RZ, R109.reuse.H0_H0 ;  /* 0x2000006dff6b7230 */ /* 0x100fe40000004100 */
[C---:B------:R-:W-:Y:S01]  /*6490*/  FMUL R26, R78.reuse, R30 ;  /* 0x0000001e4e1a7220 */ /* 0x040fe20000400000 */
[----:B------:R-:W-:Y:S02]  /*64a0*/  HADD2.F32 R110, -RZ, R109.H1_H1 ;  /* 0x3000006dff6e7230 */ /* 0x000fe40000004100 */
[C---:B------:R-:W-:Y:S01]  /*64b0*/  FFMA R27, R81.reuse, R106, R27 ;  /* 0x0000006a511b7223 */ /* 0x040fe2000000001b */
[C---:B------:R-:W-:Y:S01]  /*64c0*/  FFMA R24, R81.reuse, R105, R24 ;  /* 0x0000006951187223 */ /* 0x040fe20000000018 */
[----:B------:R-:W-:Y:S01]  /*64d0*/  FFMA R25, R81, R108, R25 ;  /* 0x0000006c51197223 */ /* 0x000fe20000000019 */
[----:B------:R-:W-:Y:S01]  /*64e0*/  F2FP.F16.E5M2.UNPACK_B R141, R162.H1 ;  /* 0x000000a2ff8d723e */ /* 0x000fe200030004ff */
[----:B------:R-:W-:Y:S01]  /*64f0*/  HADD2.F32 R109, -RZ, R111.H0_H0 ;  /* 0x2000006fff6d7230 */ /* 0x000fe20000004100 */
[----:B------:R-:W-:Y:S01]  /*6500*/  F2FP.SATFINITE.E5M2.F32.PACK_AB_MERGE_C R209, R27, R22, RZ ;  /* 0x000000161bd1723e */ /* 0x000fe200048060ff */
[----:B------:R-:W-:Y:S01]  /*6510*/  FFMA R26, R81, R107, R26 ;  /* 0x0000006b511a7223 */ /* 0x000fe2000000001a */
[C---:B------:R-:W-:Y:S01]  /*6520*/  FMUL R31, R78.reuse, R31 ;  /* 0x0000001f4e1f7220 */ /* 0x040fe20000400000 */
[--C-:B------:R-:W-:Y:S01]  /*6530*/  HADD2.F32 R111, -RZ, R113.reuse.H0_H0 ;  /* 0x20000071ff6f7230 */ /* 0x100fe20000004100 */
[----:B------:R-:W-:Y:S01]  /*6540*/  F2FP.SATFINITE.E5M2.F32.PACK_AB_MERGE_C R209, R21, R20, R209 ;  /* 0x0000001415d1723e */ /* 0x000fe200048060d1 */
[----:B------:R-:W-:Y:S02]  /*6550*/  HADD2.F32 R114, -RZ, R113.H1_H1 ;  /* 0x30000071ff727230 */ /* 0x000fe40000004100 */
[C---:B------:R-:W-:Y:S01]  /*6560*/  FFMA R31, R81.reuse, R110, R31 ;  /* 0x0000006e511f7223 */ /* 0x040fe2000000001f */
[C---:B------:R-:W-:Y:S01]  /*6570*/  FFMA R28, R81.reuse, R109, R28 ;  /* 0x0000006d511c7223 */ /* 0x040fe2000000001c */
[----:B------:R-:W-:Y:S01]  /*6580*/  FFMA R29, R81, R112, R29 ;  /* 0x00000070511d7223 */ /* 0x000fe2000000001d */
[----:B------:R-:W-:Y:S02]  /*6590*/  HADD2.F32 R113, -RZ, R115.H0_H0 ;  /* 0x20000073ff717230 */ /* 0x000fe40000004100 */
[C---:B------:R-:W-:Y:S01]  /*65a0*/  FMUL R30, R78.reuse, R34 ;  /* 0x000000224e1e7220 */ /* 0x040fe20000400000 */
[----:B------:R-:W-:Y:S01]  /*65b0*/  F2FP.F16.E5M2.UNPACK_B R143, R163 ;  /* 0x000000a3ff8f723e */ /* 0x000fe200020004ff */
[C---:B------:R-:W-:Y:S01]  /*65c0*/  FMUL R35, R78.reuse, R35 ;  /* 0x000000234e237220 */ /* 0x040fe20000400000 */
[----:B------:R-:W-:Y:S01]  /*65d0*/  HADD2.F32 R115, -RZ, R117.H0_H0 ;  /* 0x20000075ff737230 */ /* 0x000fe20000004100 */
[----:B------:R-:W-:Y:S01]  /*65e0*/  F2FP.SATFINITE.E5M2.F32.PACK_AB_MERGE_C R210, R31, R26, RZ ;  /* 0x0000001a1fd2723e */ /* 0x000fe200048060ff */
[C---:B------:R-:W-:Y:S01]  /*65f0*/  FFMA R30, R81.reuse, R111, R30 ;  /* 0x0000006f511e7223 */ /* 0x040fe2000000001e */
[C---:B------:R-:W-:Y:S01]  /*6600*/  FFMA R35, R81.reuse, R114, R35 ;  /* 0x0000007251237223 */ /* 0x040fe20000000023 */
[C---:B------:R-:W-:Y:S01]  /*6610*/  FFMA R32, R81.reuse, R113, R32 ;  /* 0x0000007151207223 */ /* 0x040fe20000000020 */
[----:B------:R-:W-:Y:S01]  /*6620*/  F2FP.F16.E5M2.UNPACK_B R145, R163.H1 ;  /* 0x000000a3ff91723e */ /* 0x000fe200030004ff */
[----:B------:R-:W-:Y:S01]  /*6630*/  FFMA R33, R81, R116, R33 ;  /* 0x0000007451217223 */ /* 0x000fe20000000021 */
[----:B------:R-:W-:Y:S01]  /*6640*/  F2FP.SATFINITE.E5M2.F32.PACK_AB_MERGE_C R210, R25, R24, R210 ;  /* 0x0000001819d2723e */ /* 0x000fe200048060d2 */
[----:B------:R-:W-:Y:S01]  /*6650*/  HADD2.F32 R144, -RZ, R143.H1_H1 ;  /* 0x3000008fff907230 */ /* 0x000fe20000004100 */
[----:B------:R-:W-:Y:S01]  /*6660*/  F2FP.SATFINITE.E5M2.F32.PACK_AB_MERGE_C R211, R35, R30, RZ ;  /* 0x0000001e23d3723e */ /* 0x000fe200048060ff */
[----:B------:R-:W-:Y:S02]  /*6670*/  HADD2.F32 R118, -RZ, R117.H1_H1 ;  /* 0x30000075ff767230 */ /* 0x000fe40000004100 */
[C---:B------:R-:W-:Y:S01]  /*6680*/  FMUL R34, R78.reuse, R38 ;  /* 0x000000264e227220 */ /* 0x040fe20000400000 */
[----:B------:R-:W-:Y:S01]  /*6690*/  HADD2.F32 R117, -RZ, R119.H0_H0 ;  /* 0x20000077ff757230 */ /* 0x000fe20000004100 */
[----:B------:R-:W-:Y:S01]  /*66a0*/  F2FP.SATFINITE.E5M2.F32.PACK_AB_MERGE_C R211, R29, R28, R211 ;  /* 0x0000001c1dd3723e */ /* 0x000fe200048060d3 */
[C---:B------:R-:W-:Y:S01]  /*66b0*/  FMUL R39, R78.reuse, R39 ;  /* 0x000000274e277220 */ /* 0x040fe20000400000 */
[--C-:B------:R-:W-:Y:S02]  /*66c0*/  HADD2.F32 R119, -RZ, R121.reuse.H0_H0 ;  /* 0x20000079ff777230 */ /* 0x100fe40000004100 */
[C---:B------:R-:W-:Y:S01]  /*66d0*/  FFMA R34, R81.reuse, R115, R34 ;  /* 0x0000007351227223 */ /* 0x040fe20000000022 */
[----:B------:R-:W-:Y:S01]  /*66e0*/  HADD2.F32 R122, -RZ, R121.H1_H1 ;  /* 0x30000079ff7a7230 */ /* 0x000fe20000004100 */
[----:B------:R1:W-:Y:S01]  /*66f0*/  STS.128 [R192+0x8010], R208 ;  /* 0x008010d0c0007388 */ /* 0x0003e20000000c00 */
[----:B------:R-:W-:Y:S02]  /*6700*/  HADD2.F32 R121, -RZ, R123.H0_H0 ;  /* 0x2000007bff797230 */ /* 0x000fe40000004100 */
[C---:B------:R-:W-:Y:S01]  /*6710*/  FFMA R39, R81.reuse, R118, R39 ;  /* 0x0000007651277223 */ /* 0x040fe20000000027 */
[C---:B------:R-:W-:Y:S01]  /*6720*/  FFMA R36, R81.reuse, R117, R36 ;  /* 0x0000007551247223 */ /* 0x040fe20000000024 */
[----:B------:R-:W-:Y:S01]  /*6730*/  FFMA R37, R81, R120, R37 ;  /* 0x0000007851257223 */ /* 0x000fe20000000025 */
[C---:B------:R-:W-:Y:S01]  /*6740*/  FMUL R38, R78.reuse, R42 ;  /* 0x0000002a4e267220 */ /* 0x040fe20000400000 */
[----:B------:R-:W-:Y:S01]  /*6750*/  ISETP.NE.AND P0, PT, R189, RZ, PT ;  /* 0x000000ffbd00720c */ /* 0x000fe20003f05270 */
[C---:B------:R-:W-:Y:S01]  /*6760*/  FMUL R43, R78.reuse, R43 ;  /* 0x0000002b4e2b7220 */ /* 0x040fe20000400000 */
[--C-:B------:R-:W-:Y:S01]  /*6770*/  HADD2.F32 R123, -RZ, R125.reuse.H0_H0 ;  /* 0x2000007dff7b7230 */ /* 0x100fe20000004100 */
[----:B------:R-:W-:Y:S01]  /*6780*/  F2FP.SATFINITE.E5M2.F32.PACK_AB_MERGE_C R212, R39, R34, RZ ;  /* 0x0000002227d4723e */ /* 0x000fe200048060ff */
[C---:B------:R-:W-:Y:S01]  /*6790*/  FFMA R38, R81.reuse, R119, R38 ;  /* 0x0000007751267223 */ /* 0x040fe20000000026 */
[C---:B------:R-:W-:Y:S01]  /*67a0*/  FFMA R43, R81.reuse, R122, R43 ;  /* 0x0000007a512b7223 */ /* 0x040fe2000000002b */
[----:B------:R-:W-:Y:S01]  /*67b0*/  FFMA R40, R81, R121, R40 ;  /* 0x0000007951287223 */ /* 0x000fe20000000028 */
[----:B------:R-:W-:Y:S01]  /*67c0*/  F2FP.SATFINITE.E5M2.F32.PACK_AB_MERGE_C R212, R33, R32, R212 ;  /* 0x0000002021d4723e */ /* 0x000fe200048060d4 */
[----:B------:R-:W-:Y:S01]  /*67d0*/  FFMA R41, R81, R124, R41 ;  /* 0x0000007c51297223 */ /* 0x000fe20000000029 */
[----:B------:R-:W-:Y:S01]  /*67e0*/  HADD2.F32 R126, -RZ, R125.H1_H1 ;  /* 0x3000007dff7e7230 */ /* 0x000fe20000004100 */
[----:B------:R-:W-:Y:S01]  /*67f0*/  F2FP.SATFINITE.E5M2.F32.PACK_AB_MERGE_C R213, R43, R38, RZ ;  /* 0x000000262bd5723e */ /* 0x000fe200048060ff */
[----:B------:R-:W-:Y:S02]  /*6800*/  HADD2.F32 R125, -RZ, R127.H0_H0 ;  /* 0x2000007fff7d7230 */ /* 0x000fe40000004100 */
[C---:B------:R-:W-:Y:S01]  /*6810*/  FMUL R42, R78.reuse, R46 ;  /* 0x0000002e4e2a7220 */ /* 0x040fe20000400000 */
[----:B------:R-:W-:Y:S01]  /*6820*/  FMUL R47, R78, R47 ;  /* 0x0000002f4e2f7220 */ /* 0x000fe20000400000 */
[--C-:B------:R-:W-:Y:S01]  /*6830*/  HADD2.F32 R127, -RZ, R129.reuse.H0_H0 ;  /* 0x20000081ff7f7230 */ /* 0x100fe20000004100 */
[----:B------:R-:W-:Y:S01]  /*6840*/  F2FP.SATFINITE.E5M2.F32.PACK_AB_MERGE_C R213, R37, R36, R213 ;  /* 0x0000002425d5723e */ /* 0x000fe200048060d5 */
[C---:B------:R-:W-:Y:S01]  /*6850*/  FFMA R42, R81.reuse, R123, R42 ;  /* 0x0000007b512a7223 */ /* 0x040fe2000000002a */
[C---:B------:R-:W-:Y:S01]  /*6860*/  FFMA R47, R81.reuse, R126, R47 ;  /* 0x0000007e512f7223 */ /* 0x040fe2000000002f */
[C---:B------:R-:W-:Y:S01]  /*6870*/  FFMA R44, R81.reuse, R125, R44 ;  /* 0x0000007d512c7223 */ /* 0x040fe2000000002c */
[----:B------:R-:W-:Y:S01]  /*6880*/  ISETP.NE.AND P6, PT, R198, RZ, PT ;  /* 0x000000ffc600720c */ /* 0x000fe20003fc5270 */
[----:B------:R-:W-:Y:S01]  /*6890*/  FFMA R45, R81, R128, R45 ;  /* 0x00000080512d7223 */ /* 0x000fe2000000002d */
[----:B------:R-:W-:Y:S01]  /*68a0*/  HADD2.F32 R130, -RZ, R129.H1_H1 ;  /* 0x30000081ff827230 */ /* 0x000fe20000004100 */
[----:B------:R-:W-:Y:S01]  /*68b0*/  F2FP.SATFINITE.E5M2.F32.PACK_AB_MERGE_C R214, R47, R42, RZ ;  /* 0x0000002a2fd6723e */ /* 0x000fe200048060ff */
[----:B------:R-:W-:Y:S02]  /*68c0*/  HADD2.F32 R129, -RZ, R131.H0_H0 ;  /* 0x20000083ff817230 */ /* 0x000fe40000004100 */
[C---:B------:R-:W-:Y:S01]  /*68d0*/  FMUL R46, R78.reuse, R50 ;  /* 0x000000324e2e7220 */ /* 0x040fe20000400000 */
[C---:B------:R-:W-:Y:S01]  /*68e0*/  FMUL R51, R78.reuse, R51 ;  /* 0x000000334e337220 */ /* 0x040fe20000400000 */
[--C-:B------:R-:W-:Y:S02]  /*68f0*/  HADD2.F32 R131, -RZ, R133.reuse.H0_H0 ;  /* 0x20000085ff837230 */ /* 0x100fe40000004100 */
[C---:B------:R-:W-:Y:S01]  /*6900*/  FMUL R50, R78.reuse, R54 ;  /* 0x000000364e327220 */ /* 0x040fe20000400000 */
[C---:B------:R-:W-:Y:S01]  /*6910*/  FFMA R46, R81.reuse, R127, R46 ;  /* 0x0000007f512e7223 */ /* 0x040fe2000000002e */
[----:B------:R-:W-:Y:S02]  /*6920*/  HADD2.F32 R134, -RZ, R133.H1_H1 ;  /* 0x30000085ff867230 */ /* 0x000fe40000004100 */
[C---:B------:R-:W-:Y:S01]  /*6930*/  FFMA R51, R81.reuse, R130, R51 ;  /* 0x0000008251337223 */ /* 0x040fe20000000033 */
[----:B------:R-:W-:Y:S02]  /*6940*/  HADD2.F32 R133, -RZ, R135.H0_H0 ;  /* 0x20000087ff857230 */ /* 0x000fe40000004100 */
[C---:B------:R-:W-:Y:S01]  /*6950*/  FMUL R55, R78.reuse, R55 ;  /* 0x000000374e377220 */ /* 0x040fe20000400000 */
[C---:B------:R-:W-:Y:S01]  /*6960*/  FFMA R48, R81.reuse, R129, R48 ;  /* 0x0000008151307223 */ /* 0x040fe20000000030 */
[C---:B------:R-:W-:Y:S01]  /*6970*/  FFMA R49, R81.reuse, R132, R49 ;  /* 0x0000008451317223 */ /* 0x040fe20000000031 */
[--C-:B------:R-:W-:Y:S02]  /*6980*/  HADD2.F32 R135, -RZ, R137.reuse.H0_H0 ;  /* 0x20000089ff877230 */ /* 0x100fe40000004100 */
[C---:B------:R-:W-:Y:S01]  /*6990*/  FFMA R50, R81.reuse, R131, R50 ;  /* 0x0000008351327223 */ /* 0x040fe20000000032 */
[----:B------:R-:W-:Y:S02]  /*69a0*/  HADD2.F32 R138, -RZ, R137.H1_H1 ;  /* 0x30000089ff8a7230 */ /* 0x000fe40000004100 */
[C---:B------:R-:W-:Y:S01]  /*69b0*/  FMUL R54, R78.reuse, R58 ;  /* 0x0000003a4e367220 */ /* 0x040fe20000400000 */
[----:B------:R-:W-:Y:S02]  /*69c0*/  HADD2.F32 R137, -RZ, R139.H0_H0 ;  /* 0x2000008bff897230 */ /* 0x000fe40000004100 */
[C---:B------:R-:W-:Y:S01]  /*69d0*/  FFMA R55, R81.reuse, R134, R55 ;  /* 0x0000008651377223 */ /* 0x040fe20000000037 */
        /* <DEDUP_REMOVED lines=16> */
[----:B------:R-:W-:Y:S01]  /*6ae0*/  FFMA R63, R81, R142, R63 ;  /* 0x0000008e513f7223 */ /* 0x000fe2000000003f */
[----:B------:R-:W-:Y:S01]  /*6af0*/  FMUL R67, R78, R67 ;  /* 0x000000434e437220 */ /* 0x000fe20000400000 */
[----:B------:R-:W-:Y:S01]  /*6b00*/  F2FP.SATFINITE.E5M2.F32.PACK_AB_MERGE_C R215, R51, R46, RZ ;  /* 0x0000002e33d7723e */ /* 0x000fe200048060ff */
[C---:B------:R-:W-:Y:S01]  /*6b10*/  FFMA R60, R81.reuse, R141, R60 ;  /* 0x0000008d513c7223 */ /* 0x040fe2000000003c */
[C---:B------:R-:W-:Y:S01]  /*6b20*/  FFMA R61, R81.reuse, R144, R61 ;  /* 0x00000090513d7223 */ /* 0x040fe2000000003d */
[C---:B------:R-:W-:Y:S01]  /*6b30*/  FFMA R62, R81.reuse, R143, R62 ;  /* 0x0000008f513e7223 */ /* 0x040fe2000000003e */
[----:B------:R-:W-:Y:S01]  /*6b40*/  FFMA R67, R81, R146, R67 ;  /* 0x0000009251437223 */ /* 0x000fe20000000043 */
[----:B------:R-:W-:Y:S02]  /*6b50*/  F2FP.SATFINITE.E5M2.F32.PACK_AB_MERGE_C R214, R41, R40, R214 ;  /* 0x0000002829d6723e */ /* 0x000fe400048060d6 */
[----:B------:R-:W-:Y:S02]  /*6b60*/  F2FP.SATFINITE.E5M2.F32.PACK_AB_MERGE_C R215, R45, R44, R215 ;  /* 0x0000002c2dd7723e */ /* 0x000fe400048060d7 */
[----:B------:R-:W-:Y:S02]  /*6b70*/  F2FP.SATFINITE.E5M2.F32.PACK_AB_MERGE_C R216, R55, R50, RZ ;  /* 0x0000003237d8723e */ /* 0x000fe400048060ff */
[----:B------:R-:W-:Y:S01]  /*6b80*/  F2FP.SATFINITE.E5M2.F32.PACK_AB_MERGE_C R217, R59, R54, RZ ;  /* 0x000000363bd9723e */ /* 0x000fe200048060ff */
[----:B------:R1:W-:Y:S01]  /*6b90*/  STS.128 [R195+0x8020], R212 ;  /* 0x008020d4c3007388 */ /* 0x0003e20000000c00 */
[----:B------:R-:W-:Y:S02]  /*6ba0*/  F2FP.SATFINITE.E5M2.F32.PACK_AB_MERGE_C R218, R63, R58, RZ ;  /* 0x0000003a3fda723e */ /* 0x000fe400048060ff */
[----:B------:R-:W-:Y:S02]  /*6bb0*/  F2FP.SATFINITE.E5M2.F32.PACK_AB_MERGE_C R219, R67, R62, RZ ;  /* 0x0000003e43db723e */ /* 0x000fe400048060ff */
[----:B------:R-:W-:Y:S02]  /*6bc0*/  F2FP.SATFINITE.E5M2.F32.PACK_AB_MERGE_C R216, R49, R48, R216 ;  /* 0x0000003031d8723e */ /* 0x000fe400048060d8 */
[----:B------:R-:W-:Y:S02]  /*6bd0*/  F2FP.SATFINITE.E5M2.F32.PACK_AB_MERGE_C R217, R53, R52, R217 ;  /* 0x0000003435d9723e */ /* 0x000fe400048060d9 */
[----:B------:R-:W-:Y:S02]  /*6be0*/  F2FP.SATFINITE.E5M2.F32.PACK_AB_MERGE_C R218, R57, R56, R218 ;  /* 0x0000003839da723e */ /* 0x000fe400048060da */
[----:B------:R-:W-:Y:S02]  /*6bf0*/  F2FP.SATFINITE.E5M2.F32.PACK_AB_MERGE_C R219, R61, R60, R219 ;  /* 0x0000003c3ddb723e */ /* 0x000fe400048060db */
[----:B------:R-:W-:Y:S02]  /*6c00*/  LEA R204, R181, UR49, 0x3 ;  /* 0x00000031b5cc7c11 */ /* 0x000fe4000f8e18ff */
[----:B------:R-:W-:Y:S01]  /*6c10*/  @P6 SHF.L.U32 R221, R180, 0x1f, RZ ;  /* 0x0000001fb4dd6819 */ /* 0x000fe200000006ff */
[----:B------:R1:W-:Y:S01]  /*6c20*/  STS.128 [R194+0x8010], R216 ;  /* 0x008010d8c2007388 */ /* 0x0003e20000000c00 */
[----:B------:R-:W-:Y:S01]  /*6c30*/  @!PT LDS RZ, [RZ] ;  /* 0x00000000fffff984 */ /* 0x000fe20000000800 */
[----:B------:R-:W-:Y:S01]  /*6c40*/  @!PT LDS RZ, [RZ] ;  /* 0x00000000fffff984 */ /* 0x000fe20000000800 */
[----:B------:R-:W-:Y:S01]  /*6c50*/  @!PT LDS RZ, [RZ] ;  /* 0x00000000fffff984 */ /* 0x000fe20000000800 */
[----:B------:R-:W-:Y:S01]  /*6c60*/  @!PT LDS RZ, [RZ] ;  /* 0x00000000fffff984 */ /* 0x000fe20000000800 */
[----:B------:R2:W-:Y:S07]  /*6c70*/  MEMBAR.ALL.CTA ;  /* 0x0000000000007992 */ /* 0x0005ee0000008000 */
[----:B--2---:R-:W2:Y:S02]  /*6c80*/  FENCE.VIEW.ASYNC.S ;  /* 0x00000000000073c6 */ /* 0x004ea40000000000 */
[----:B--2---:R-:W-:Y:S06]  /*6c90*/  BAR.SYNC.DEFER_BLOCKING 0x1, 0x80 ;  /* 0x0042000000007b1d */ /* 0x004fec0000010000 */
[----:B------:R-:W-:Y:S05]  /*6ca0*/  @P0 BRA `(.L_x_99) ;  /* 0x0000000000280947 */ /* 0x000fea0003800000 */
[----:B------:R-:W-:Y:S02]  /*6cb0*/  UIADD3 UR4, UPT, UPT, UR49, 0x8200, URZ ;  /* 0x0000820031047890 */ /* 0x000fe4000fffe0ff */
[----:B------:R-:W-:Y:S01]  /*6cc0*/  UIADD3 UR6, UP0, UPT, UR52, 0x680, URZ ;  /* 0x0000068034067890 */ /* 0x000fe2000ff1e0ff */
[----:B------:R-:W-:Y:S03]  /*6cd0*/  UMOV UR43, UR36 ;  /* 0x00000024002b7c82 */ /* 0x000fe60008000000 */
[----:B------:R-:W-:Y:S01]  /*6ce0*/  MOV R188, UR4 ;  /* 0x0000000400bc7c02 */ /* 0x000fe20008000f00 */
[----:B------:R-:W-:Y:S03]  /*6cf0*/  UIADD3.X UR7, UPT, UPT, URZ, UR53, URZ, UP0, !UPT ;  /* 0x00000035ff077290 */ /* 0x000fe600087fe4ff */
[----:B------:R-:W-:Y:S11]  /*6d00*/  R2UR UR40, R188 ;  /* 0x00000000bc2872ca */ /* 0x000ff600000e0000 */
[----:B------:R-:W-:Y:S02]  /*6d10*/  @!UPT UIADD3 URZ, UPT, UPT, URZ, URZ, URZ ;  /* 0x000000fffffff290 */ /* 0x000fe4000fffe0ff */
[----:B------:R2:W-:Y:S01]  /*6d20*/  UTMASTG.3D [UR40], [UR6] ;  /* 0x00000028060073b5 */ /* 0x0005e20008010000 */
[----:B------:R0:W-:Y:S01]  /*6d30*/  UTMACMDFLUSH ;  /* 0x00000000000079b7 */ /* 0x0001e20000000000 */
[----:B--2---:R-:W-:Y:S04]  /*6d40*/  DEPBAR.LE SB0, 0x1 ;  /* 0x000080400000791a */ /* 0x004fe80000000000 */
.L_x_99:
[----:B------:R-:W-:Y:S05]  /*6d50*/  BSYNC.RECONVERGENT B0 ;  /* 0x0000000000007941 */ /* 0x000fea0003800200 */
.L_x_98:
[----:B------:R-:W-:Y:S06]  /*6d60*/  BAR.SYNC.DEFER_BLOCKING 0x1, 0x80 ;  /* 0x0042000000007b1d */ /* 0x000fec0000010000 */
[----:B------:R-:W2:Y:S01]  /*6d70*/  @P6 SYNCS.PHASECHK.TRANS64.TRYWAIT P0, [R204+URZ+0x50], R221 ;  /* 0x000050ddcc0065a7 */ /* 0x000ea200080011ff */
[----:B------:R-:W-:Y:S01]  /*6d80*/  BSSY B1, `(.L_x_100) ;  /* 0x0000023000017945 */ /* 0x000fe20003800000 */
[----:B--2---:R-:W-:Y:S03]  /*6d90*/  @P6 SEL R196, RZ, 0x1, !P0 ;  /* 0x00000001ffc46807 */ /* 0x004fe60004000000 */
[----:B------:R-:W-:Y:S05]  /*6da0*/  @!P6 BRA `(.L_x_101) ;  /* 0x000000000080e947 */ /* 0x000fea0003800000 */
[----:B------:R-:W-:Y:S01]  /*6db0*/  ISETP.NE.AND P1, PT, R197, RZ, PT ;  /* 0x000000ffc500720c */ /* 0x000fe20003f25270 */
[----:B------:R-:W-:Y:S01]  /*6dc0*/  BSSY B0, `(.L_x_102) ;  /* 0x000000a000007945 */ /* 0x000fe20003800000 */
[----:B------:R-:W-:Y:S11]  /*6dd0*/  ISETP.NE.AND P0, PT, R196, RZ, PT ;  /* 0x000000ffc400720c */ /* 0x000ff60003f05270 */
[----:B------:R-:W-:Y:S04]  /*6de0*/  @P1 IMAD R0, R181, 0x2000, R186 ;  /* 0x00002000b5001824 */ /* 0x000fe800078e02ba */
[C---:B------:R-:W-:Y:S01]  /*6df0*/  @P1 IMAD.IADD R6, R0.reuse, 0x1, R199 ;  /* 0x0000000100061824 */ /* 0x040fe200078e02c7 */
[----:B------:R-:W-:Y:S03]  /*6e00*/  @P1 IADD3 R4, PT, PT, R0, R207, RZ ;  /* 0x000000cf00041210 */ /* 0x000fe60007ffe0ff */
[----:B------:R-:W-:Y:S01]  /*6e10*/  @P1 IMAD.IADD R2, R205, 0x1, R6 ;  /* 0x00000001cd021824 */ /* 0x000fe200078e0206 */
[----:B------:R-:W-:Y:S06]  /*6e20*/  @P0 BRA `(.L_x_103) ;  /* 0x00000000000c0947 */ /* 0x000fec0003800000 */
[----:B------:R-:W-:Y:S04]  /*6e30*/  SHF.L.U32 R3, R180, 0x1f, RZ ;  /* 0x0000001fb4037819 */ /* 0x000fe800000006ff */
[----:B------:R-:W2:Y:S02]  /*6e40*/  SYNCS.PHASECHK.TRANS64.TRYWAIT P0, [R204+URZ+0x50], R3 ;  /* 0x00005003cc0075a7 */ /* 0x000ea400080011ff */
[----:B--2---:R-:W-:Y:S05]  /*6e50*/  @!P0 BRA `(.L_x_104) ;  /* 0x0000004800e48947 */ /* 0x004fea0003800000 */
.L_x_103:
[----:B------:R-:W-:Y:S05]  /*6e60*/  BSYNC B0 ;  /* 0x0000000000007941 */ /* 0x000fea0003800000 */
.L_x_102:
[----:B------:R-:W-:Y:S01]  /*6e70*/  ISETP.NE.AND P0, PT, R197, RZ, PT ;  /* 0x000000ffc500720c */ /* 0x000fe20003f05270 */
[----:B--2---:R-:W-:Y:S02]  /*6e80*/  VIADD R204, R204, 0x70 ;  /* 0x00000070cccc7836 */ /* 0x004fe40000000000 */
[----:B------:R-:W-:Y:S02]  /*6e90*/  IMAD.U32 R3, RZ, RZ, UR37 ;  /* 0x00000025ff037e24 */ /* 0x000fe4000f8e00ff */
[----:B------:R-:W-:Y:S03]  /*6ea0*/  VIADD R181, R181, 0x1 ;  /* 0x00000001b5b57836 */ /* 0x000fe60000000000 */
[----:B------:R-:W-:Y:S05]  /*6eb0*/  PRMT R3, R3, 0x654, R204 ;  /* 0x0000065403037816 */ /* 0x000fea00000000cc */
[----:B------:R2:W3:Y:S04]  /*6ec0*/  @P0 LDS.128 R148, [R0] ;  /* 0x0000000000940984 */ /* 0x0004e80000000c00 */
[----:B------:R2:W4:Y:S04]  /*6ed0*/  @P0 LDS.128 R156, [R4+0x20] ;  /* 0x00002000049c0984 */ /* 0x0005280000000c00 */
        /* <DEDUP_REMOVED lines=9> */
[----:B------:R-:W-:Y:S01]  /*6f70*/  SEL R181, R181, RZ, P0 ;  /* 0x000000ffb5b57207 */ /* 0x000fe20000000000 */
[----:B-----5:R5:W-:Y:S02]  /*6f80*/  SYNCS.ARRIVE.TRANS64.RED.A1T0 RZ, [R3+URZ], RZ ;  /* 0x000000ff03ff79a7 */ /* 0x020be400081004ff */
[----:B-----5:R-:W-:Y:S04]  /*6f90*/  SEL R3, RZ, 0x1, P0 ;  /* 0x00000001ff037807 */ /* 0x020fe80000000000 */
[----:B--234-:R-:W-:Y:S02]  /*6fa0*/  LOP3.LUT R180, R180, R3, RZ, 0x3c, !PT ;  /* 0x00000003b4b47212 */ /* 0x01cfe400078e3cff */
.L_x_101:
[----:B------:R-:W-:Y:S05]  /*6fb0*/  BSYNC B1 ;  /* 0x0000000000017941 */ /* 0x000fea0003800000 */
.L_x_100:
[----:B------:R-:W-:Y:S01]  /*6fc0*/  VIADD R0, R80, 0x40 ;  /* 0x0000004050007836 */ /* 0x000fe20000000000 */
[----:B------:R-:W-:Y:S04]  /*6fd0*/  BSSY.RECONVERGENT B6, `(.L_x_105) ;  /* 0x0000015000067945 */ /* 0x000fe80003800200 */
[----:B------:R-:W-:Y:S04]  /*6fe0*/  SHF.R.U32.HI R0, RZ, 0x15, R0 ;  /* 0x00000015ff007819 */ /* 0x000fe80000011600 */
[----:B------:R-:W-:Y:S11]  /*6ff0*/  LOP3.LUT P0, RZ, R0, 0x3, R173, 0x48, !PT ;  /* 0x0000000300ff7812 */ /* 0x000ff600078048ad */
[----:B------:R-:W-:Y:S02]  /*7000*/  @!UPT UIADD3 URZ, UPT, UPT, URZ, URZ, URZ ;  /* 0x000000fffffff290 */ /* 0x000fe4000fffe0ff */
[----:B------:R-:W-:Y:S05]  /*7010*/  @!P0 BRA `(.L_x_106) ;  /* 0x0000000000408947 */ /* 0x000fea0003800000 */
[----:B------:R-:W2:Y:S01]  /*7020*/  LDCU.64 UR8, c[0x4][0x78] ;  /* 0x01000f00ff0877ac */ /* 0x000ea20008000a00 */
[----:B------:R-:W-:Y:S01]  /*7030*/  MOV R3, 0x0 ;  /* 0x0000000000037802 */ /* 0x000fe20000000f00 */
[----:B------:R-:W-:Y:S02]  /*7040*/  HFMA2 R12, -RZ, RZ, 0, 5.9604644775390625e-08 ;  /* 0x00000001ff0c7431 */ /* 0x000fe400000001ff */
[----:B------:R-:W-:Y:S02]  /*7050*/  IMAD.MOV.U32 R8, RZ, RZ, 0x192 ;  /* 0x00000192ff087424 */ /* 0x000fe400078e00ff */
[----:B------:R-:W-:Y:S01]  /*7060*/  IMAD.MOV.U32 R13, RZ, RZ, RZ ;  /* 0x000000ffff0d7224 */ /* 0x000fe200078e00ff */
[----:B------:R-:W3:Y:S01]  /*7070*/  LDCU.64 UR6, c[0x4][0x80] ;  /* 0x01001000ff0677ac */ /* 0x000ee20008000a00 */
[----:B------:R-:W4:Y:S01]  /*7080*/  LDC.64 R2, c[0x4][R3] ;  /* 0x0100000003027b82 */ /* 0x000f220000000a00 */
[----:B------:R-:W5:Y:S01]  /*7090*/  LDCU.64 UR4, c[0x4][0x18] ;  /* 0x01000300ff0477ac */ /* 0x000f620008000a00 */
[----:B--2---:R-:W-:Y:S01]  /*70a0*/  MOV R5, UR9 ;  /* 0x0000000900057c02 */ /* 0x004fe20008000f00 */
[----:B------:R-:W-:Y:S01]  /*70b0*/  IMAD.U32 R4, RZ, RZ, UR8 ;  /* 0x00000008ff047e24 */ /* 0x000fe2000f8e00ff */
[----:B---3--:R-:W-:Y:S01]  /*70c0*/  MOV R7, UR7 ;  /* 0x0000000700077c02 */ /* 0x008fe20008000f00 */
[----:B------:R-:W-:Y:S01]  /*70d0*/  IMAD.U32 R6, RZ, RZ, UR6 ;  /* 0x00000006ff067e24 */ /* 0x000fe2000f8e00ff */
[----:B-----5:R-:W-:Y:S01]  /*70e0*/  MOV R11, UR5 ;  /* 0x00000005000b7c02 */ /* 0x020fe20008000f00 */
[----:B------:R-:W-:Y:S02]  /*70f0*/  IMAD.U32 R10, RZ, RZ, UR4 ;  /* 0x00000004ff0a7e24 */ /* 0x000fe4000f8e00ff */
[----:B------:R-:W-:Y:S07]  /*7100*/  LEPC R20, `(.L_x_106) ;  /* 0x000000001014794e */ /* 0x000fee0000000000 */
[----:B-1--4-:R-:W-:Y:S05]  /*7110*/  CALL.ABS.NOINC R2 ;  /* 0x0000000002007343 */ /* 0x012fea0003c00000 */
.L_x_106:
[----:B------:R-:W-:Y:S05]  /*7120*/  BSYNC.RECONVERGENT B6 ;  /* 0x0000000000067941 */ /* 0x000fea0003800200 */
.L_x_105:
[----:B------:R-:W-:Y:S01]  /*7130*/  F2FP.F16.E5M2.UNPACK_B R4, R149 ;  /* 0x00000095ff04723e */ /* 0x000fe200020004ff */
[----:B------:R-:W-:Y:S05]  /*7140*/  WARPSYNC.ALL ;  /* 0x0000000000007948 */ /* 0x000fea0003800000 */
[----:B------:R-:W-:Y:S01]  /*7150*/  R2UR UR4, R80 ;  /* 0x00000000500472ca */ /* 0x000fe200000e0000 */
[--C-:B------:R-:W-:Y:S01]  /*7160*/  HADD2.F32 R88, -RZ, R4.reuse.H0_H0 ;  /* 0x20000004ff587230 */ /* 0x100fe20000004100 */
[-C--:B------:R-:W-:Y:S01]  /*7170*/  F2FP.F16.E5M2.UNPACK_B R0, R148.reuse ;  /* 0x00000094ff00723e */ /* 0x080fe200020004ff */
[----:B------:R-:W-:Y:S01]  /*7180*/  HADD2.F32 R83, -RZ, R4.H1_H1 ;  /* 0x30000004ff537230 */ /* 0x000fe20000004100 */
[----:B------:R-:W-:Y:S01]  /*7190*/  F2FP.F16.E5M2.UNPACK_B R4, R151 ;  /* 0x00000097ff04723e */ /* 0x000fe200020004ff */
[----:B------:R-:W-:Y:S01]  /*71a0*/  BSSY.RECONVERGENT B0, `(.L_x_107) ;  /* 0x0000116000007945 */ /* 0x000fe20003800200 */
[----:B------:R-:W-:Y:S01]  /*71b0*/  F2FP.F16.E5M2.UNPACK_B R3, R148.H1 ;  /* 0x00000094ff03723e */ /* 0x000fe200030004ff */
[--C-:B------:R-:W-:Y:S01]  /*71c0*/  HADD2.F32 R2, -RZ, R0.reuse.H0_H0 ;  /* 0x20000000ff027230 */ /* 0x100fe20000004100 */
[----:B-1----:R-:W-:Y:S01]  /*71d0*/  F2FP.F16.E5M2.UNPACK_B R135, R162 ;  /* 0x000000a2ff87723e */ /* 0x002fe200020004ff */
[----:B------:R-:W-:Y:S01]  /*71e0*/  HADD2.F32 R82, -RZ, R0.H1_H1 ;  /* 0x30000000ff527230 */ /* 0x000fe20000004100 */
[----:B------:R-:W-:Y:S01]  /*71f0*/  F2FP.F16.E5M2.UNPACK_B R0, R149.H1 ;  /* 0x00000095ff00723e */ /* 0x000fe200030004ff */
[--C-:B------:R-:W-:Y:S01]  /*7200*/  HADD2.F32 R84, -RZ, R3.reuse.H0_H0 ;  /* 0x20000003ff547230 */ /* 0x100fe20000004100 */
[----:B------:R-:W-:Y:S01]  /*7210*/  F2FP.F16.E5M2.UNPACK_B R125, R159.H1 ;  /* 0x0000009fff7d723e */ /* 0x000fe200030004ff */
[----:B------:R-:W-:Y:S01]  /*7220*/  HADD2.F32 R86, -RZ, R3.H1_H1 ;  /* 0x30000003ff567230 */ /* 0x000fe20000004100 */
[-C--:B------:R-:W-:Y:S01]  /*7230*/  F2FP.F16.E5M2.UNPACK_B R3, R150.reuse ;  /* 0x00000096ff03723e */ /* 0x080fe200020004ff */
[--C-:B------:R-:W-:Y:S01]  /*7240*/  HADD2.F32 R90, -RZ, R0.reuse.H0_H0 ;  /* 0x20000000ff5a7230 */ /* 0x100fe20000004100 */
[----:B------:R-:W-:Y:S01]  /*7250*/  ISETP.NE.AND P0, PT, R189, RZ, PT ;  /* 0x000000ffbd00720c */ /* 0x000fe20003f05270 */
[----:B------:R-:W-:Y:S01]  /*7260*/  HADD2.F32 R85, -RZ, R0.H1_H1 ;  /* 0x30000000ff557230 */ /* 0x000fe20000004100 */
[----:B------:R-:W-:Y:S01]  /*7270*/  F2FP.F16.E5M2.UNPACK_B R0, R150.H1 ;  /* 0x00000096ff00723e */ /* 0x000fe200030004ff */
[--C-:B------:R-:W-:Y:S01]  /*7280*/  HADD2.F32 R92, -RZ, R3.reuse.H0_H0 ;  /* 0x20000003ff5c7230 */ /* 0x100fe20000004100 */
[----:B------:R-:W-:Y:S01]  /*7290*/  ISETP.NE.AND P6, PT, R198, RZ, PT ;  /* 0x000000ffc600720c */ /* 0x000fe20003fc5270 */
[----:B------:R-:W-:Y:S01]  /*72a0*/  HADD2.F32 R87, -RZ, R3.H1_H1 ;  /* 0x30000003ff577230 */ /* 0x000fe20000004100 */
[----:B------:R-:W-:Y:S01]  /*72b0*/  F2FP.F16.E5M2.UNPACK_B R3, R151.H1 ;  /* 0x00000097ff03723e */ /* 0x000fe200030004ff */
[--C-:B------:R-:W-:Y:S02]  /*72c0*/  HADD2.F32 R94, -RZ, R0.reuse.H0_H0 ;  /* 0x20000000ff5e7230 */ /* 0x100fe40000004100 */
[----:B------:R-:W-:Y:S01]  /*72d0*/  HADD2.F32 R89, -RZ, R0.H1_H1 ;  /* 0x30000000ff597230 */ /* 0x000fe20000004100 */
[-C--:B------:R-:W-:Y:S01]  /*72e0*/  F2FP.F16.E5M2.UNPACK_B R0, R152.reuse ;  /* 0x00000098ff00723e */ /* 0x080fe200020004ff */
[--C-:B------:R-:W-:Y:S02]  /*72f0*/  HADD2.F32 R96, -RZ, R4.reuse.H0_H0 ;  /* 0x20000004ff607230 */ /* 0x100fe40000004100 */
[----:B------:R-:W-:Y:S01]  /*7300*/  HADD2.F32 R91, -RZ, R4.H1_H1 ;  /* 0x30000004ff5b7230 */ /* 0x000fe20000004100 */
[-C--:B------:R-:W-:Y:S01]  /*7310*/  F2FP.F16.E5M2.UNPACK_B R4, R153.reuse ;  /* 0x00000099ff04723e */ /* 0x080fe200020004ff */
[--C-:B------:R-:W-:Y:S02]  /*7320*/  HADD2.F32 R100, -RZ, R0.reuse.H0_H0 ;  /* 0x20000000ff647230 */ /* 0x100fe40000004100 */
[----:B------:R-:W-:Y:S01]  /*7330*/  HADD2.F32 R95, -RZ, R0.H1_H1 ;  /* 0x30000000ff5f7230 */ /* 0x000fe20000004100 */
[----:B------:R-:W-:Y:S01]  /*7340*/  F2FP.F16.E5M2.UNPACK_B R0, R153.H1 ;  /* 0x00000099ff00723e */ /* 0x000fe200030004ff */
[--C-:B------:R-:W-:Y:S02]  /*7350*/  HADD2.F32 R98, -RZ, R3.reuse.H0_H0 ;  /* 0x20000003ff627230 */ /* 0x100fe40000004100 */
[----:B------:R-:W-:Y:S01]  /*7360*/  HADD2.F32 R93, -RZ, R3.H1_H1 ;  /* 0x30000003ff5d7230 */ /* 0x000fe20000004100 */
[----:B------:R-:W-:Y:S01]  /*7370*/  F2FP.F16.E5M2.UNPACK_B R3, R152.H1 ;  /* 0x00000098ff03723e */ /* 0x000fe200030004ff */
[--C-:B------:R-:W-:Y:S02]  /*7380*/  HADD2.F32 R106, -RZ, R0.reuse.H0_H0 ;  /* 0x20000000ff6a7230 */ /* 0x100fe40000004100 */
[----:B------:R-:W-:Y:S01]  /*7390*/  HADD2.F32 R101, -RZ, R0.H1_H1 ;  /* 0x30000000ff657230 */ /* 0x000fe20000004100 */
[-C--:B------:R-:W-:Y:S01]  /*73a0*/  F2FP.F16.E5M2.UNPACK_B R0, R154.reuse.H1 ;  /* 0x0000009aff00723e */ /* 0x080fe200030004ff */
[--C-:B------:R-:W-:Y:S02]  /*73b0*/  HADD2.F32 R104, -RZ, R4.reuse.H0_H0 ;  /* 0x20000004ff687230 */ /* 0x100fe40000004100 */
[----:B------:R-:W-:Y:S01]  /*73c0*/  HADD2.F32 R99, -RZ, R4.H1_H1 ;  /* 0x30000004ff637230 */ /* 0x000fe20000004100 */
[----:B------:R-:W-:Y:S01]  /*73d0*/  F2FP.F16.E5M2.UNPACK_B R4, R155 ;  /* 0x0000009bff04723e */ /* 0x000fe200020004ff */
[--C-:B------:R-:W-:Y:S02]  /*73e0*/  HADD2.F32 R102, -RZ, R3.reuse.H0_H0 ;  /* 0x20000003ff667230 */ /* 0x100fe40000004100 */
[----:B------:R-:W-:Y:S01]  /*73f0*/  HADD2.F32 R97, -RZ, R3.H1_H1 ;  /* 0x30000003ff617230 */ /* 0x000fe20000004100 */
[----:B------:R-:W-:Y:S01]  /*7400*/  F2FP.F16.E5M2.UNPACK_B R3, R154 ;  /* 0x0000009aff03723e */ /* 0x000fe200020004ff */
[--C-:B------:R-:W-:Y:S02]  /*7410*/  HADD2.F32 R110, -RZ, R0.reuse.H0_H0 ;  /* 0x20000000ff6e7230 */ /* 0x100fe40000004100 */
[----:B------:R-:W-:Y:S01]  /*7420*/  HADD2.F32 R105, -RZ, R0.H1_H1 ;  /* 0x30000000ff697230 */ /* 0x000fe20000004100 */
[-C--:B------:R-:W-:Y:S01]  /*7430*/  F2FP.F16.E5M2.UNPACK_B R0, R156.reuse ;  /* 0x0000009cff00723e */ /* 0x080fe200020004ff */
[--C-:B------:R-:W-:Y:S02]  /*7440*/  HADD2.F32 R112, -RZ, R4.reuse.H0_H0 ;  /* 0x20000004ff707230 */ /* 0x100fe40000004100 */
[----:B------:R-:W-:Y:S01]  /*7450*/  HADD2.F32 R107, -RZ, R4.H1_H1 ;  /* 0x30000004ff6b7230 */ /* 0x000fe20000004100 */
[----:B------:R-:W-:Y:S01]  /*7460*/  F2FP.F16.E5M2.UNPACK_B R4, R157 ;  /* 0x0000009dff04723e */ /* 0x000fe200020004ff */
[--C-:B------:R-:W-:Y:S02]  /*7470*/  HADD2.F32 R108, -RZ, R3.reuse.H0_H0 ;  /* 0x20000003ff6c7230 */ /* 0x100fe40000004100 */
[----:B------:R-:W-:Y:S01]  /*7480*/  HADD2.F32 R103, -RZ, R3.H1_H1 ;  /* 0x30000003ff677230 */ /* 0x000fe20000004100 */
[----:B------:R-:W-:Y:S01]  /*7490*/  F2FP.F16.E5M2.UNPACK_B R3, R155.H1 ;  /* 0x0000009bff03723e */ /* 0x000fe200030004ff */
[--C-:B------:R-:W-:Y:S02]  /*74a0*/  HADD2.F32 R116, -RZ, R0.reuse.H0_H0 ;  /* 0x20000000ff747230 */ /* 0x100fe40000004100 */
[----:B------:R-:W-:Y:S01]  /*74b0*/  HADD2.F32 R111, -RZ, R0.H1_H1 ;  /* 0x30000000ff6f7230 */ /* 0x000fe20000004100 */
[----:B------:R-:W-:Y:S01]  /*74c0*/  F2FP.F16.E5M2.UNPACK_B R0, R156.H1 ;  /* 0x0000009cff00723e */ /* 0x000fe200030004ff */
[--C-:B------:R-:W-:Y:S02]  /*74d0*/  HADD2.F32 R120, -RZ, R4.reuse.H0_H0 ;  /* 0x20000004ff787230 */ /* 0x100fe40000004100 */
[----:B------:R-:W-:Y:S02]  /*74e0*/  HADD2.F32 R115, -RZ, R4.H1_H1 ;  /* 0x30000004ff737230 */ /* 0x000fe40000004100 */
[--C-:B------:R-:W-:Y:S01]  /*74f0*/  HADD2.F32 R114, -RZ, R3.reuse.H0_H0 ;  /* 0x20000003ff727230 */ /* 0x100fe20000004100 */
[----:B------:R-:W1:Y:S01]  /*7500*/  LDTM.x64 R4, tmem[UR4+0x40] ;  /* 0x00004004000479ee */ /* 0x000e620008340000 */
[----:B------:R-:W-:Y:S01]  /*7510*/  HADD2.F32 R109, -RZ, R3.H1_H1 ;  /* 0x30000003ff6d7230 */ /* 0x000fe20000004100 */
[----:B------:R-:W-:Y:S01]  /*7520*/  F2FP.F16.E5M2.UNPACK_B R3, R157.H1 ;  /* 0x0000009dff03723e */ /* 0x000fe200030004ff */
        /* <DEDUP_REMOVED lines=14> */
[----:B------:R-:W-:Y:S01]  /*7610*/  F2FP.F16.E5M2.UNPACK_B R0, R160.H1 ;  /* 0x000000a0ff00723e */ /* 0x000fe200030004ff */
[--C-:B------:R-:W-:Y:S02]  /*7620*/  HADD2.F32 R132, -RZ, R3.reuse.H0_H0 ;  /* 0x20000003ff847230 */ /* 0x100fe40000004100 */
[C---:B-1----:R-:W-:Y:S01]  /*7630*/  FMUL R7, R78.reuse, R7 ;  /* 0x000000074e077220 */ /* 0x042fe20000400000 */
        /* <DEDUP_REMOVED lines=10> */
[C---:B------:R-:W-:Y:S01]  /*76e0*/  FMUL R0, R78.reuse, R4 ;  /* 0x000000044e007220 */ /* 0x040fe20000400000 */
[--C-:B------:R-:W-:Y:S01]  /*76f0*/  HADD2.F32 R140, -RZ, R135.reuse.H0_H0 ;  /* 0x20000087ff8c7230 */ /* 0x100fe20000004100 */
[----:B------:R-:W-:Y:S01]  /*7700*/  F2FP.F16.E5M2.UNPACK_B R4, R163 ;  /* 0x000000a3ff04723e */ /* 0x000fe200020004ff */
[----:B------:R-:W-:Y:S02]  /*7710*/  HADD2.F32 R135, -RZ, R135.H1_H1 ;  /* 0x30000087ff877230 */ /* 0x000fe40000004100 */
[C---:B------:R-:W-:Y:S01]  /*7720*/  FFMA R0, R81.reuse, R2, R0 ;  /* 0x0000000251007223 */ /* 0x040fe20000000000 */
[C---:B------:R-:W-:Y:S01]  /*7730*/  FMUL R2, R78.reuse, R5 ;  /* 0x000000054e027220 */ /* 0x040fe20000400000 */
[--C-:B------:R-:W-:Y:S01]  /*7740*/  HADD2.F32 R142, -RZ, R3.reuse.H0_H0 ;  /* 0x20000003ff8e7230 */ /* 0x100fe20000004100 */
[----:B------:R-:W-:Y:S01]  /*7750*/  F2FP.F16.E5M2.UNPACK_B R5, R163.H1 ;  /* 0x000000a3ff05723e */ /* 0x000fe200030004ff */
[----:B------:R-:W-:Y:S02]  /*7760*/  HADD2.F32 R137, -RZ, R3.H1_H1 ;  /* 0x30000003ff897230 */ /* 0x000fe40000004100 */
[C---:B------:R-:W-:Y:S01]  /*7770*/  FFMA R2, R81.reuse, R82, R2 ;  /* 0x0000005251027223 */ /* 0x040fe20000000002 */
[--C-:B------:R-:W-:Y:S02]  /*7780*/  HADD2.F32 R82, -RZ, R4.reuse.H0_H0 ;  /* 0x20000004ff527230 */ /* 0x100fe40000004100 */
[C---:B------:R-:W-:Y:S01]  /*7790*/  FMUL R3, R78.reuse, R6 ;  /* 0x000000064e037220 */ /* 0x040fe20000400000 */
[----:B------:R-:W-:Y:S02]  /*77a0*/  HADD2.F32 R139, -RZ, R4.H1_H1 ;  /* 0x30000004ff8b7230 */ /* 0x000fe40000004100 */
[C---:B------:R-:W-:Y:S01]  /*77b0*/  FMUL R4, R78.reuse, R9 ;  /* 0x000000094e047220 */ /* 0x040fe20000400000 */
[--C-:B------:R-:W-:Y:S02]  /*77c0*/  HADD2.F32 R141, -RZ, R5.reuse.H1_H1 ;  /* 0x30000005ff8d7230 */ /* 0x100fe40000004100 */
[C---:B------:R-:W-:Y:S01]  /*77d0*/  FFMA R3, R81.reuse, R84, R3 ;  /* 0x0000005451037223 */ /* 0x040fe20000000003 */
[----:B------:R-:W-:Y:S01]  /*77e0*/  FFMA R7, R81, R86, R7 ;  /* 0x0000005651077223 */ /* 0x000fe20000000007 */
[----:B------:R-:W-:Y:S02]  /*77f0*/  HADD2.F32 R84, -RZ, R5.H0_H0 ;  /* 0x20000005ff547230 */ /* 0x000fe40000004100 */
[C---:B------:R-:W-:Y:S01]  /*7800*/  FMUL R5, R78.reuse, R10 ;  /* 0x0000000a4e057220 */ /* 0x040fe20000400000 */
[C---:B------:R-:W-:Y:S01]  /*7810*/  FMUL R6, R78.reuse, R11 ;  /* 0x0000000b4e067220 */ /* 0x040fe20000400000 */
[C---:B------:R-:W-:Y:S01]  /*7820*/  FMUL R11, R78.reuse, R16 ;  /* 0x000000104e0b7220 */ /* 0x040fe20000400000 */
[----:B------:R-:W-:Y:S01]  /*7830*/  F2FP.SATFINITE.E5M2.F32.PACK_AB_MERGE_C R143, R7, R3, RZ ;  /* 0x00000003078f723e */ /* 0x000fe200048060ff */
[C---:B------:R-:W-:Y:S01]  /*7840*/  FMUL R3, R78.reuse, R8 ;  /* 0x000000084e037220 */ /* 0x040fe20000400000 */
[C---:B------:R-:W-:Y:S01]  /*7850*/  FMUL R7, R78.reuse, R12 ;  /* 0x0000000c4e077220 */ /* 0x040fe20000400000 */
[C---:B------:R-:W-:Y:S01]  /*7860*/  FMUL R8, R78.reuse, R13 ;  /* 0x0000000d4e087220 */ /* 0x040fe20000400000 */
[C---:B------:R-:W-:Y:S01]  /*7870*/  FMUL R12, R78.reuse, R17 ;  /* 0x000000114e0c7220 */ /* 0x040fe20000400000 */
[C---:B------:R-:W-:Y:S01]  /*7880*/  FFMA R3, R81.reuse, R88, R3 ;  /* 0x0000005851037223 */ /* 0x040fe20000000003 */
[C---:B------:R-:W-:Y:S01]  /*7890*/  FFMA R4, R81.reuse, R83, R4 ;  /* 0x0000005351047223 */ /* 0x040fe20000000004 */
[C---:B------:R-:W-:Y:S01]  /*78a0*/  FFMA R5, R81.reuse, R90, R5 ;  /* 0x0000005a51057223 */ /* 0x040fe20000000005 */
[C---:B------:R-:W-:Y:S01]  /*78b0*/  FFMA R6, R81.reuse, R85, R6 ;  /* 0x0000005551067223 */ /* 0x040fe20000000006 */
[C---:B------:R-:W-:Y:S01]  /*78c0*/  FFMA R7, R81.reuse, R92, R7 ;  /* 0x0000005c51077223 */ /* 0x040fe20000000007 */
[C---:B------:R-:W-:Y:S01]  /*78d0*/  FFMA R8, R81.reuse, R87, R8 ;  /* 0x0000005751087223 */ /* 0x040fe20000000008 */
[C---:B------:R-:W-:Y:S01]  /*78e0*/  FMUL R16, R78.reuse, R21 ;  /* 0x000000154e107220 */ /* 0x040fe20000400000 */
[----:B------:R-:W-:Y:S01]  /*78f0*/  FMUL R9, R78, R14 ;  /* 0x0000000e4e097220 */ /* 0x000fe20000400000 */
[----:B------:R-:W-:Y:S01]  /*7900*/  F2FP.SATFINITE.E5M2.F32.PACK_AB_MERGE_C R5, R6, R5, RZ ;  /* 0x000000050605723e */ /* 0x000fe200048060ff */
[C---:B------:R-:W-:Y:S01]  /*7910*/  FMUL R10, R78.reuse, R15 ;  /* 0x0000000f4e0a7220 */ /* 0x040fe20000400000 */
[C---:B------:R-:W-:Y:S01]  /*7920*/  FMUL R15, R78.reuse, R20 ;  /* 0x000000144e0f7220 */ /* 0x040fe20000400000 */
[C---:B------:R-:W-:Y:S01]  /*7930*/  FFMA R9, R81.reuse, R94, R9 ;  /* 0x0000005e51097223 */ /* 0x040fe20000000009 */
[C---:B------:R-:W-:Y:S01]  /*7940*/  FMUL R20, R78.reuse, R25 ;  /* 0x000000194e147220 */ /* 0x040fe20000400000 */
[C---:B------:R-:W-:Y:S01]  /*7950*/  FFMA R10, R81.reuse, R89, R10 ;  /* 0x00000059510a7223 */ /* 0x040fe2000000000a */
[C---:B------:R-:W-:Y:S01]  /*7960*/  FFMA R11, R81.reuse, R96, R11 ;  /* 0x00000060510b7223 */ /* 0x040fe2000000000b */
[C---:B------:R-:W-:Y:S01]  /*7970*/  FFMA R12, R81.reuse, R91, R12 ;  /* 0x0000005b510c7223 */ /* 0x040fe2000000000c */
[C---:B------:R-:W-:Y:S01]  /*7980*/  FMUL R13, R78.reuse, R18 ;  /* 0x000000124e0d7220 */ /* 0x040fe20000400000 */
[----:B------:R-:W-:Y:S01]  /*7990*/  FMUL R14, R78, R19 ;  /* 0x000000134e0e7220 */ /* 0x000fe20000400000 */
[----:B------:R-:W-:Y:S01]  /*79a0*/  F2FP.SATFINITE.E5M2.F32.PACK_AB_MERGE_C R9, R10, R9, RZ ;  /* 0x000000090a09723e */ /* 0x000fe200048060ff */
[C---:B------:R-:W-:Y:S01]  /*79b0*/  FMUL R19, R78.reuse, R24 ;  /* 0x000000184e137220 */ /* 0x040fe20000400000 */
        /* <DEDUP_REMOVED lines=17> */
[----:B------:R-:W-:Y:S01]  /*7ad0*/  FMUL R27, R78, R32 ;  /* 0x000000204e1b7220 */ /* 0x000fe20000400000 */
[C---:B------:R-:W-:Y:S01]  /*7ae0*/  FFMA R21, R81.reuse, R106, R21 ;  /* 0x0000006a51157223 */ /* 0x040fe20000000015 */
[C---:B------:R-:W-:Y:S01]  /*7af0*/  FFMA R22, R81.reuse, R101, R22 ;  /* 0x0000006551167223 */ /* 0x040fe20000000016 */
[----:B------:R-:W-:Y:S01]  /*7b00*/  F2FP.SATFINITE.E5M2.F32.PACK_AB_MERGE_C R16, R16, R15, R17 ;  /* 0x0000000f1010723e */ /* 0x000fe20004806011 */
[C---:B------:R-:W-:Y:S01]  /*7b10*/  FFMA R23, R81.reuse, R108, R23 ;  /* 0x0000006c51177223 */ /* 0x040fe20000000017 */
[C---:B------:R-:W-:Y:S01]  /*7b20*/  FFMA R24, R81.reuse, R103, R24 ;  /* 0x0000006751187223 */ /* 0x040fe20000000018 */
[----:B------:R-:W-:Y:S01]  /*7b30*/  FMUL R32, R78, R37 ;  /* 0x000000254e207220 */ /* 0x000fe20000400000 */
[----:B------:R-:W-:Y:S01]  /*7b40*/  F2FP.SATFINITE.E5M2.F32.PACK_AB_MERGE_C R21, R22, R21, RZ ;  /* 0x000000151615723e */ /* 0x000fe200048060ff */
[C---:B------:R-:W-:Y:S01]  /*7b50*/  FMUL R25, R78.reuse, R30 ;  /* 0x0000001e4e197220 */ /* 0x040fe20000400000 */
[C---:B------:R-:W-:Y:S01]  /*7b60*/  FMUL R26, R78.reuse, R31 ;  /* 0x0000001f4e1a7220 */ /* 0x040fe20000400000 */
[----:B------:R-:W-:Y:S01]  /*7b70*/  FMUL R31, R78, R36 ;  /* 0x000000244e1f7220 */ /* 0x000fe20000400000 */
[----:B------:R-:W-:Y:S01]  /*7b80*/  F2FP.SATFINITE.E5M2.F32.PACK_AB_MERGE_C R17, R20, R19, R21 ;  /* 0x000000131411723e */ /* 0x000fe20004806015 */
        /* <DEDUP_REMOVED lines=8> */
[----:B------:R-:W-:Y:S01]  /*7c10*/  FMUL R35, R78, R40 ;  /* 0x000000284e237220 */ /* 0x000fe20000400000 */
[C---:B------:R-:W-:Y:S01]  /*7c20*/  FFMA R29, R81.reuse, R114, R29 ;  /* 0x00000072511d7223 */ /* 0x040fe2000000001d */
[----:B------:R-:W-:Y:S01]  /*7c30*/  F2FP.SATFINITE.E5M2.F32.PACK_AB_MERGE_C R18, R24, R23, R18 ;  /* 0x000000171812723e */ /* 0x000fe20004806012 */
        /* <DEDUP_REMOVED lines=22> */
[C---:B------:R-:W-:Y:S01]  /*7da0*/  FMUL R41, R78.reuse, R46 ;  /* 0x0000002e4e297220 */ /* 0x040fe20000400000 */
[C---:B------:R-:W-:Y:S01]  /*7db0*/  FMUL R42, R78.reuse, R47 ;  /* 0x0000002f4e2a7220 */ /* 0x040fe20000400000 */
[C---:B------:R-:W-:Y:S01]  /*7dc0*/  FFMA R40, R81.reuse, R119, R40 ;  /* 0x0000007751287223 */ /* 0x040fe20000000028 */
[--C-:B------:R-:W-:Y:S02]  /*7dd0*/  HADD2.F32 R130, -RZ, R125.reuse.H0_H0 ;  /* 0x2000007dff827230 */ /* 0x100fe40000004100 */
[C---:B------:R-:W-:Y:S01]  /*7de0*/  FFMA R41, R81.reuse, R126, R41 ;  /* 0x0000007e51297223 */ /* 0x040fe20000000029 */
[----:B------:R-:W-:Y:S02]  /*7df0*/  HADD2.F32 R125, -RZ, R125.H1_H1 ;  /* 0x3000007dff7d7230 */ /* 0x000fe40000004100 */
[C---:B------:R-:W-:Y:S01]  /*7e00*/  FMUL R45, R78.reuse, R50 ;  /* 0x000000324e2d7220 */ /* 0x040fe20000400000 */
[C---:B------:R-:W-:Y:S01]  /*7e10*/  FFMA R42, R81.reuse, R121, R42 ;  /* 0x00000079512a7223 */ /* 0x040fe2000000002a */
[C---:B------:R-:W-:Y:S01]  /*7e20*/  FMUL R46, R78.reuse, R51 ;  /* 0x000000334e2e7220 */ /* 0x040fe20000400000 */
[C---:B------:R-:W-:Y:S01]  /*7e30*/  FFMA R43, R81.reuse, R128, R43 ;  /* 0x00000080512b7223 */ /* 0x040fe2000000002b */
[C---:B------:R-:W-:Y:S01]  /*7e40*/  FMUL R47, R78.reuse, R52 ;  /* 0x000000344e2f7220 */ /* 0x040fe20000400000 */
        /* <DEDUP_REMOVED lines=10> */
[C---:B------:R-:W-:Y:S01]  /*7ef0*/  FFMA R45, R81.reuse, R130, R45 ;  /* 0x00000082512d7223 */ /* 0x040fe2000000002d */
[C---:B------:R-:W-:Y:S01]  /*7f00*/  FMUL R59, R78.reuse, R64 ;  /* 0x000000404e3b7220 */ /* 0x040fe20000400000 */
[C---:B------:R-:W-:Y:S01]  /*7f10*/  FMUL R60, R78.reuse, R65 ;  /* 0x000000414e3c7220 */ /* 0x040fe20000400000 */
[C---:B------:R-:W-:Y:S01]  /*7f20*/  FMUL R61, R78.reuse, R66 ;  /* 0x000000424e3d7220 */ /* 0x040fe20000400000 */
[----:B------:R-:W-:Y:S01]  /*7f30*/  FMUL R62, R78, R67 ;  /* 0x000000434e3e7220 */ /* 0x000fe20000400000 */
[C---:B------:R-:W-:Y:S01]  /*7f40*/  FFMA R46, R81.reuse, R125, R46 ;  /* 0x0000007d512e7223 */ /* 0x040fe2000000002e */
[----:B------:R-:W-:Y:S01]  /*7f50*/  F2FP.SATFINITE.E5M2.F32.PACK_AB_MERGE_C R64, R2, R0, R143 ;  /* 0x000000000240723e */ /* 0x000fe2000480608f */
[C---:B------:R-:W-:Y:S01]  /*7f60*/  FFMA R47, R81.reuse, R132, R47 ;  /* 0x00000084512f7223 */ /* 0x040fe2000000002f */
[----:B------:R-:W-:Y:S01]  /*7f70*/  F2FP.SATFINITE.E5M2.F32.PACK_AB_MERGE_C R65, R4, R3, R5 ;  /* 0x000000030441723e */ /* 0x000fe20004806005 */
[C---:B------:R-:W-:Y:S01]  /*7f80*/  FFMA R48, R81.reuse, R127, R48 ;  /* 0x0000007f51307223 */ /* 0x040fe20000000030 */
[----:B------:R-:W-:Y:S01]  /*7f90*/  F2FP.SATFINITE.E5M2.F32.PACK_AB_MERGE_C R66, R8, R7, R9 ;  /* 0x000000070842723e */ /* 0x000fe20004806009 */
[C---:B------:R-:W-:Y:S01]  /*7fa0*/  FFMA R49, R81.reuse, R134, R49 ;  /* 0x0000008651317223 */ /* 0x040fe20000000031 */
[----:B------:R-:W-:Y:S01]  /*7fb0*/  F2FP.SATFINITE.E5M2.F32.PACK_AB_MERGE_C R67, R12, R11, R13 ;  /* 0x0000000b0c43723e */ /* 0x000fe2000480600d */
[----:B------:R-:W-:Y:S01]  /*7fc0*/  FMUL R53, R78, R58 ;  /* 0x0000003a4e357220 */ /* 0x000fe20000400000 */
[C---:B------:R-:W-:Y:S01]  /*7fd0*/  FFMA R50, R81.reuse, R129, R50 ;  /* 0x0000008151327223 */ /* 0x040fe20000000032 */
[C---:B------:R-:W-:Y:S01]  /*7fe0*/  FFMA R51, R81.reuse, R136, R51 ;  /* 0x0000008851337223 */ /* 0x040fe20000000033 */
[C---:B------:R-:W-:Y:S01]  /*7ff0*/  FFMA R52, R81.reuse, R131, R52 ;  /* 0x0000008351347223 */ /* 0x040fe20000000034 */
[----:B------:R1:W-:Y:S01]  /*8000*/  STS.128 [R172+UR49+0xa200], R64 ;  /* 0x00a20040ac007988 */ /* 0x0003e20008000c31 */
[C---:B------:R-:W-:Y:S01]  /*8010*/  FFMA R53, R81.reuse, R138, R53 ;  /* 0x0000008a51357223 */ /* 0x040fe20000000035 */
[----:B------:R-:W-:Y:S01]  /*8020*/  F2FP.SATFINITE.E5M2.F32.PACK_AB_MERGE_C R37, R38, R37, RZ ;  /* 0x000000252625723e */ /* 0x000fe200048060ff */
[C---:B------:R-:W-:Y:S01]  /*8030*/  FFMA R54, R81.reuse, R133, R54 ;  /* 0x0000008551367223 */ /* 0x040fe20000000036 */
[----:B------:R-:W-:Y:S01]  /*8040*/  FMUL R58, R78, R63 ;  /* 0x0000003f4e3a7220 */ /* 0x000fe20000400000 */
[C---:B------:R-:W-:Y:S01]  /*8050*/  FFMA R55, R81.reuse, R140, R55 ;  /* 0x0000008c51377223 */ /* 0x040fe20000000037 */
[C---:B------:R-:W-:Y:S01]  /*8060*/  FFMA R56, R81.reuse, R135, R56 ;  /* 0x0000008751387223 */ /* 0x040fe20000000038 */
[C---:B------:R-:W-:Y:S01]  /*8070*/  FFMA R57, R81.reuse, R142, R57 ;  /* 0x0000008e51397223 */ /* 0x040fe20000000039 */
[----:B------:R1:W-:Y:S01]  /*8080*/  STS.128 [R192+0xa010], R16 ;  /* 0x00a01010c0007388 */ /* 0x0003e20000000c00 */
[----:B------:R-:W-:Y:S01]  /*8090*/  F2FP.SATFINITE.E5M2.F32.PACK_AB_MERGE_C R33, R36, R35, R37 ;  /* 0x000000232421723e */ /* 0x000fe20004806025 */
[C---:B------:R-:W-:Y:S01]  /*80a0*/  FFMA R58, R81.reuse, R137, R58 ;  /* 0x00000089513a7223 */ /* 0x040fe2000000003a */
[----:B------:R-:W-:Y:S01]  /*80b0*/  F2FP.SATFINITE.E5M2.F32.PACK_AB_MERGE_C R34, R42, R41, RZ ;  /* 0x000000292a22723e */ /* 0x000fe200048060ff */
[C---:B------:R-:W-:Y:S01]  /*80c0*/  FFMA R59, R81.reuse, R82, R59 ;  /* 0x00000052513b7223 */ /* 0x040fe2000000003b */
[----:B------:R-:W-:Y:S01]  /*80d0*/  F2FP.SATFINITE.E5M2.F32.PACK_AB_MERGE_C R35, R46, R45, RZ ;  /* 0x0000002d2e23723e */ /* 0x000fe200048060ff */
        /* <DEDUP_REMOVED lines=25> */
[----:B------:R-:W-:Y:S02]  /*8270*/  UIADD3 UR8, UP0, UPT, UR52, 0x680, URZ ;  /* 0x0000068034087890 */ /* 0x000fe4000ff1e0ff */
[----:B------:R-:W-:Y:S02]  /*8280*/  UIADD3 UR5, UPT, UPT, UR41, 0x40, URZ ;  /* 0x0000004029057890 */ /* 0x000fe4000fffe0ff */
[----:B------:R-:W-:Y:S02]  /*8290*/  UIADD3 UR4, UPT, UPT, UR49, 0xa200, URZ ;  /* 0x0000a20031047890 */ /* 0x000fe4000fffe0ff */
[----:B------:R-:W-:Y:S01]  /*82a0*/  UIADD3.X UR9, UPT, UPT, URZ, UR53, URZ, UP0, !UPT ;  /* 0x00000035ff097290 */ /* 0x000fe200087fe4ff */
[----:B------:R-:W-:Y:S01]  /*82b0*/  UMOV UR6, UR42 ;  /* 0x0000002a00067c82 */ /* 0x000fe20008000000 */
[----:B------:R-:W-:Y:S07]  /*82c0*/  UMOV UR7, UR36 ;  /* 0x0000002400077c82 */ /* 0x000fee0008000000 */
[----:B------:R2:W-:Y:S01]  /*82d0*/  UTMASTG.3D [UR4], [UR8] ;  /* 0x00000004080073b5 */ /* 0x0005e20008010000 */
[----:B------:R0:W-:Y:S01]  /*82e0*/  UTMACMDFLUSH ;  /* 0x00000000000079b7 */ /* 0x0001e20000000000 */
[----:B--2---:R-:W-:Y:S04]  /*82f0*/  DEPBAR.LE SB0, 0x1 ;  /* 0x000080400000791a */ /* 0x004fe80000000000 */
.L_x_108:
[----:B------:R-:W-:Y:S05]  /*8300*/  BSYNC.RECONVERGENT B0 ;  /* 0x0000000000007941 */ /* 0x000fea0003800200 */
.L_x_107:
        /* <DEDUP_REMOVED lines=16> */
.L_x_112:
[----:B------:R-:W-:Y:S05]  /*8410*/  BSYNC B0 ;  /* 0x0000000000007941 */ /* 0x000fea0003800000 */
.L_x_111:
        /* <DEDUP_REMOVED lines=20> */
.L_x_110:
[----:B------:R-:W-:Y:S05]  /*8560*/  BSYNC B1 ;  /* 0x0000000000017941 */ /* 0x000fea0003800000 */
.L_x_109:
[----:B--2---:R-:W-:Y:S01]  /*8570*/  VIADD R0, R80, 0x80 ;  /* 0x0000008050007836 */ /* 0x004fe20000000000 */
        /* <DEDUP_REMOVED lines=10> */
[----:B------:R-:W5:Y:S01]  /*8620*/  LDCU.64 UR6, c[0x4][0x80] ;  /* 0x01001000ff0677ac */ /* 0x000f620008000a00 */
[----:B------:R-:W1:Y:S01]  /*8630*/  LDC.64 R2, c[0x4][R3] ;  /* 0x0100000003027b82 */ /* 0x000e620000000a00 */
[----:B------:R-:W3:Y:S01]  /*8640*/  LDCU.64 UR4, c[0x4][0x18] ;  /* 0x01000300ff0477ac */ /* 0x000ee20008000a00 */
[----:B--2---:R-:W-:Y:S01]  /*8650*/  MOV R5, UR9 ;  /* 0x0000000900057c02 */ /* 0x004fe20008000f00 */
[----:B------:R-:W-:Y:S01]  /*8660*/  IMAD.U32 R4, RZ, RZ, UR8 ;  /* 0x00000008ff047e24 */ /* 0x000fe2000f8e00ff */
[----:B-----5:R-:W-:Y:S01]  /*8670*/  MOV R7, UR7 ;  /* 0x0000000700077c02 */ /* 0x020fe20008000f00 */
[----:B------:R-:W-:Y:S01]  /*8680*/  IMAD.U32 R6, RZ, RZ, UR6 ;  /* 0x00000006ff067e24 */ /* 0x000fe2000f8e00ff */
[----:B---3--:R-:W-:Y:S01]  /*8690*/  MOV R11, UR5 ;  /* 0x00000005000b7c02 */ /* 0x008fe20008000f00 */
[----:B------:R-:W-:Y:S02]  /*86a0*/  IMAD.U32 R10, RZ, RZ, UR4 ;  /* 0x00000004ff0a7e24 */ /* 0x000fe4000f8e00ff */
[----:B------:R-:W-:Y:S07]  /*86b0*/  LEPC R20, `(.L_x_115) ;  /* 0x000000001014794e */ /* 0x000fee0000000000 */
[----:B-1--4-:R-:W-:Y:S05]  /*86c0*/  CALL.ABS.NOINC R2 ;  /* 0x0000000002007343 */ /* 0x012fea0003c00000 */
.L_x_115:
[----:B------:R-:W-:Y:S05]  /*86d0*/  BSYNC.RECONVERGENT B6 ;  /* 0x0000000000067941 */ /* 0x000fea0003800200 */
.L_x_114:
[----:B---3--:R-:W-:Y:S01]  /*86e0*/  F2FP.F16.E5M2.UNPACK_B R4, R149 ;  /* 0x00000095ff04723e */ /* 0x008fe200020004ff */
        /* <DEDUP_REMOVED lines=13> */
[----:B----4-:R-:W-:Y:S01]  /*87c0*/  F2FP.F16.E5M2.UNPACK_B R125, R159.H1 ;  /* 0x0000009fff7d723e */ /* 0x010fe200030004ff */
        /* <DEDUP_REMOVED lines=262> */
[----:B------:R-:W-:Y:S02]  /*9830*/  UIADD3 UR8, UP0, UPT, UR52, 0x680, URZ ;  /* 0x0000068034087890 */ /* 0x000fe4000ff1e0ff */
[----:B------:R-:W-:Y:S02]  /*9840*/  UIADD3 UR5, UPT, UPT, UR41, 0x80, URZ ;  /* 0x0000008029057890 */ /* 0x000fe4000fffe0ff */
[----:B------:R-:W-:Y:S01]  /*9850*/  MOV R188, UR10 ;  /* 0x0000000a00bc7c02 */ /* 0x000fe20008000f00 */
[----:B------:R-:W-:Y:S01]  /*9860*/  UIADD3.X UR9, UPT, UPT, URZ, UR53, URZ, UP0, !UPT ;  /* 0x00000035ff097290 */ /* 0x000fe200087fe4ff */
[----:B------:R-:W-:Y:S02]  /*9870*/  UMOV UR6, UR42 ;  /* 0x0000002a00067c82 */ /* 0x000fe40008000000 */
[----:B------:R-:W-:Y:S01]  /*9880*/  R2UR UR4, R188 ;  /* 0x00000000bc0472ca */ /* 0x000fe200000e0000 */
[----:B------:R-:W-:Y:S11]  /*9890*/  UMOV UR7, UR36 ;  /* 0x0000002400077c82 */ /* 0x000ff60008000000 */
[----:B------:R-:W-:Y:S01]  /*98a0*/  @!UPT UIADD3 URZ, UPT, UPT, URZ, URZ, URZ ;  /* 0x000000fffffff290 */ /* 0x000fe2000fffe0ff */
[----:B------:R2:W-:Y:S01]  /*98b0*/  UTMASTG.3D [UR4], [UR8] ;  /* 0x00000004080073b5 */ /* 0x0005e20008010000 */
[----:B------:R0:W-:Y:S01]  /*98c0*/  UTMACMDFLUSH ;  /* 0x00000000000079b7 */ /* 0x0001e20000000000 */
[----:B--2---:R-:W-:Y:S04]  /*98d0*/  DEPBAR.LE SB0, 0x1 ;  /* 0x000080400000791a */ /* 0x004fe80000000000 */
.L_x_117:
[----:B------:R-:W-:Y:S05]  /*98e0*/  BSYNC.RECONVERGENT B0 ;  /* 0x0000000000007941 */ /* 0x000fea0003800200 */
.L_x_116:
        /* <DEDUP_REMOVED lines=16> */
.L_x_121:
[----:B------:R-:W-:Y:S05]  /*99f0*/  BSYNC B0 ;  /* 0x0000000000007941 */ /* 0x000fea0003800000 */
.L_x_120:
        /* <DEDUP_REMOVED lines=20> */
.L_x_119:
[----:B------:R-:W-:Y:S05]  /*9b40*/  BSYNC B1 ;  /* 0x0000000000017941 */ /* 0x000fea0003800000 */
.L_x_118:
[----:B--2---:R-:W-:Y:S05]  /*9b50*/  VIADD R0, R80, 0xc0 ;  /* 0x000000c050007836 */ /* 0x004fea0000000000 */
        /* <DEDUP_REMOVED lines=20> */
.L_x_123:
[----:B------:R-:W-:Y:S01]  /*9ca0*/  ISETP.NE.AND P0, PT, R189, RZ, PT ;  /* 0x000000ffbd00720c */ /* 0x000fe20003f05270 */
[----:B------:R-:W-:Y:S05]  /*9cb0*/  WARPSYNC.ALL ;  /* 0x0000000000007948 */ /* 0x000fea0003800000 */
[----:B------:R-:W-:Y:S01]  /*9cc0*/  R2UR UR4, R80 ;  /* 0x00000000500472ca */ /* 0x000fe200000e0000 */
[----:B------:R-:W-:Y:S01]  /*9cd0*/  BSSY.RECONVERGENT B0, `(.L_x_124) ;  /* 0x000011d000007945 */ /* 0x000fe20003800200 */
[----:B---3--:R-:W-:Y:S02]  /*9ce0*/  F2FP.F16.E5M2.UNPACK_B R11, R149 ;  /* 0x00000095ff0b723e */ /* 0x008fe400020004ff */
[----:B------:R-:W-:Y:S02]  /*9cf0*/  F2FP.F16.E5M2.UNPACK_B R10, R150 ;  /* 0x00000096ff0a723e */ /* 0x000fe400020004ff */
[----:B------:R-:W-:Y:S01]  /*9d00*/  F2FP.F16.E5M2.UNPACK_B R9, R151 ;  /* 0x00000097ff09723e */ /* 0x000fe200020004ff */
[--C-:B------:R-:W-:Y:S01]  /*9d10*/  HADD2.F32 R83, -RZ, R11.reuse.H0_H0 ;  /* 0x2000000bff537230 */ /* 0x100fe20000004100 */
[----:B----4-:R-:W-:Y:S01]  /*9d20*/  F2FP.F16.E5M2.UNPACK_B R8, R152 ;  /* 0x00000098ff08723e */ /* 0x010fe200020004ff */
[----:B------:R-:W-:Y:S01]  /*9d30*/  HADD2.F32 R84, -RZ, R11.H1_H1 ;  /* 0x3000000bff547230 */ /* 0x000fe20000004100 */
[----:B------:R-:W-:Y:S01]  /*9d40*/  F2FP.F16.E5M2.UNPACK_B R7, R153 ;  /* 0x00000099ff07723e */ /* 0x000fe200020004ff */
[--C-:B------:R-:W-:Y:S01]  /*9d50*/  HADD2.F32 R87, -RZ, R10.reuse.H0_H0 ;  /* 0x2000000aff577230 */ /* 0x100fe20000004100 */
[----:B------:R-:W-:Y:S01]  /*9d60*/  F2FP.F16.E5M2.UNPACK_B R6, R154 ;  /* 0x0000009aff06723e */ /* 0x000fe200020004ff */
[----:B------:R-:W-:Y:S01]  /*9d70*/  HADD2.F32 R88, -RZ, R10.H1_H1 ;  /* 0x3000000aff587230 */ /* 0x000fe20000004100 */
[----:B------:R-:W-:Y:S01]  /*9d80*/  F2FP.F16.E5M2.UNPACK_B R5, R155 ;  /* 0x0000009bff05723e */ /* 0x000fe200020004ff */
[--C-:B------:R-:W-:Y:S01]  /*9d90*/  HADD2.F32 R91, -RZ, R9.reuse.H0_H0 ;  /* 0x20000009ff5b7230 */ /* 0x100fe20000004100 */
[----:B-1----:R-:W-:Y:S01]  /*9da0*/  F2FP.F16.E5M2.UNPACK_B R4, R156 ;  /* 0x0000009cff04723e */ /* 0x002fe200020004ff */
[----:B------:R-:W-:Y:S01]  /*9db0*/  HADD2.F32 R92, -RZ, R9.H1_H1 ;  /* 0x30000009ff5c7230 */ /* 0x000fe20000004100 */
[-C--:B------:R-:W-:Y:S01]  /*9dc0*/  F2FP.F16.E5M2.UNPACK_B R2, R148.reuse ;  /* 0x00000094ff02723e */ /* 0x080fe200020004ff */
[--C-:B------:R-:W-:Y:S01]  /*9dd0*/  HADD2.F32 R95, -RZ, R8.reuse.H0_H0 ;  /* 0x20000008ff5f7230 */ /* 0x100fe20000004100 */
[----:B------:R-:W-:Y:S01]  /*9de0*/  F2FP.F16.E5M2.UNPACK_B R148, R148.H1 ;  /* 0x00000094ff94723e */ /* 0x000fe200030004ff */
[----:B------:R-:W-:Y:S01]  /*9df0*/  HADD2.F32 R97, -RZ, R8.H1_H1 ;  /* 0x30000008ff617230 */ /* 0x000fe20000004100 */
[----:B------:R-:W-:Y:S01]  /*9e00*/  F2FP.F16.E5M2.UNPACK_B R149, R149.H1 ;  /* 0x00000095ff95723e */ /* 0x000fe200030004ff */
[--C-:B------:R-:W-:Y:S01]  /*9e10*/  HADD2.F32 R98, -RZ, R7.reuse.H0_H0 ;  /* 0x20000007ff627230 */ /* 0x100fe20000004100 */
[----:B------:R-:W-:Y:S01]  /*9e20*/  F2FP.F16.E5M2.UNPACK_B R150, R150.H1 ;  /* 0x00000096ff96723e */ /* 0x000fe200030004ff */
[----:B------:R-:W-:Y:S01]  /*9e30*/  HADD2.F32 R101, -RZ, R7.H1_H1 ;  /* 0x30000007ff657230 */ /* 0x000fe20000004100 */
[----:B------:R-:W-:Y:S01]  /*9e40*/  F2FP.F16.E5M2.UNPACK_B R151, R151.H1 ;  /* 0x00000097ff97723e */ /* 0x000fe200030004ff */
[--C-:B------:R-:W-:Y:S01]  /*9e50*/  HADD2.F32 R102, -RZ, R6.reuse.H0_H0 ;  /* 0x20000006ff667230 */ /* 0x100fe20000004100 */
[----:B------:R-:W-:Y:S01]  /*9e60*/  F2FP.F16.E5M2.UNPACK_B R138, R163 ;  /* 0x000000a3ff8a723e */ /* 0x000fe200020004ff */
[----:B------:R-:W-:Y:S01]  /*9e70*/  HADD2.F32 R105, -RZ, R6.H1_H1 ;  /* 0x30000006ff697230 */ /* 0x000fe20000004100 */
[----:B------:R-:W-:Y:S01]  /*9e80*/  R2UR UR5, R193 ;  /* 0x00000000c10572ca */ /* 0x000fe200000e0000 */
[--C-:B------:R-:W-:Y:S01]  /*9e90*/  HADD2.F32 R106, -RZ, R5.reuse.H0_H0 ;  /* 0x20000005ff6a7230 */ /* 0x100fe20000004100 */
[----:B------:R-:W-:Y:S01]  /*9ea0*/  F2FP.F16.E5M2.UNPACK_B R116, R157 ;  /* 0x0000009dff74723e */ /* 0x000fe200020004ff */
[----:B------:R-:W-:Y:S01]  /*9eb0*/  HADD2.F32 R109, -RZ, R5.H1_H1 ;  /* 0x30000005ff6d7230 */ /* 0x000fe20000004100 */
[----:B------:R-:W-:Y:S01]  /*9ec0*/  F2FP.F16.E5M2.UNPACK_B R120, R158 ;  /* 0x0000009eff78723e */ /* 0x000fe200020004ff */
[--C-:B------:R-:W-:Y:S01]  /*9ed0*/  HADD2.F32 R110, -RZ, R4.reuse.H0_H0 ;  /* 0x20000004ff6e7230 */ /* 0x100fe20000004100 */
[----:B------:R-:W-:Y:S01]  /*9ee0*/  F2FP.F16.E5M2.UNPACK_B R124, R159 ;  /* 0x0000009fff7c723e */ /* 0x000fe200020004ff */
[----:B------:R-:W-:Y:S01]  /*9ef0*/  HADD2.F32 R113, -RZ, R4.H1_H1 ;  /* 0x30000004ff717230 */ /* 0x000fe20000004100 */
[----:B------:R-:W-:Y:S01]  /*9f00*/  F2FP.F16.E5M2.UNPACK_B R128, R160 ;  /* 0x000000a0ff80723e */ /* 0x000fe200020004ff */
[----:B------:R-:W1:Y:S01]  /*9f10*/  LDTM.x64 R4, tmem[UR4+0xc0] ;  /* 0x0000c004000479ee */ /* 0x000e620008340000 */
[--C-:B------:R-:W-:Y:S01]  /*9f20*/  HADD2.F32 R0, -RZ, R2.reuse.H0_H0 ;  /* 0x20000002ff007230 */ /* 0x100fe20000004100 */
[----:B------:R-:W-:Y:S01]  /*9f30*/  NOP ;  /* 0x0000000000007918 */ /* 0x000fe20000000000 */
[----:B------:R-:W-:Y:S01]  /*9f40*/  HADD2.F32 R2, -RZ, R2.H1_H1 ;  /* 0x30000002ff027230 */ /* 0x000fe20000004100 */
[----:B------:R-:W-:Y:S01]  /*9f50*/  UIADD3 UR5, UPT, UPT, UR5, 0xd0, URZ ;  /* 0x000000d005057890 */ /* 0x000fe2000fffe0ff */
[--C-:B------:R-:W-:Y:S01]  /*9f60*/  HADD2.F32 R86, -RZ, R149.reuse.H1_H1 ;  /* 0x30000095ff567230 */ /* 0x100fe20000004100 */
[----:B------:R-:W-:Y:S01]  /*9f70*/  F2FP.F16.E5M2.UNPACK_B R132, R161 ;  /* 0x000000a1ff84723e */ /* 0x000fe200020004ff */
[--C-:B------:R-:W-:Y:S01]  /*9f80*/  HADD2.F32 R114, -RZ, R116.reuse.H0_H0 ;  /* 0x20000074ff727230 */ /* 0x100fe20000004100 */
[----:B------:R-:W-:Y:S01]  /*9f90*/  UPRMT UR5, UR37, 0x654, UR5 ;  /* 0x0000065425057896 */ /* 0x000fe20008000005 */
[----:B------:R-:W-:Y:S01]  /*9fa0*/  HADD2.F32 R117, -RZ, R116.H1_H1 ;  /* 0x30000074ff757230 */ /* 0x000fe20000004100 */
[----:B------:R-:W-:Y:S01]  /*9fb0*/  F2FP.F16.E5M2.UNPACK_B R136, R162 ;  /* 0x000000a2ff88723e */ /* 0x000fe200020004ff */
[--C-:B------:R-:W-:Y:S01]  /*9fc0*/  HADD2.F32 R118, -RZ, R120.reuse.H0_H0 ;  /* 0x20000078ff767230 */ /* 0x100fe20000004100 */
[----:B------:R-:W-:Y:S01]  /*9fd0*/  F2FP.F16.E5M2.UNPACK_B R152, R152.H1 ;  /* 0x00000098ff98723e */ /* 0x000fe200030004ff */
[----:B------:R-:W-:Y:S01]  /*9fe0*/  HADD2.F32 R121, -RZ, R120.H1_H1 ;  /* 0x30000078ff797230 */ /* 0x000fe20000004100 */
[----:B------:R-:W-:Y:S01]  /*9ff0*/  F2FP.F16.E5M2.UNPACK_B R153, R153.H1 ;  /* 0x00000099ff99723e */ /* 0x000fe200030004ff */
[--C-:B------:R-:W-:Y:S01]  /*a000*/  HADD2.F32 R122, -RZ, R124.reuse.H0_H0 ;  /* 0x2000007cff7a7230 */ /* 0x100fe20000004100 */
[----:B------:R-:W-:Y:S01]  /*a010*/  F2FP.F16.E5M2.UNPACK_B R154, R154.H1 ;  /* 0x0000009aff9a723e */ /* 0x000fe200030004ff */
[----:B-1----:R-:W-:Y:S01]  /*a020*/  SYNCS.ARRIVE.TRANS64.RED.A1T0 RZ, [UR5], RZ ;  /* 0x000000ffffff79a7 */ /* 0x002fe20008100405 */
[----:B------:R-:W-:Y:S01]  /*a030*/  HADD2.F32 R125, -RZ, R124.H1_H1 ;  /* 0x3000007cff7d7230 */ /* 0x000fe20000004100 */
[----:B------:R-:W-:Y:S01]  /*a040*/  F2FP.F16.E5M2.UNPACK_B R155, R155.H1 ;  /* 0x0000009bff9b723e */ /* 0x000fe200030004ff */
[--C-:B------:R-:W-:Y:S01]  /*a050*/  HADD2.F32 R126, -RZ, R128.reuse.H0_H0 ;  /* 0x20000080ff7e7230 */ /* 0x100fe20000004100 */
[----:B------:R-:W-:Y:S01]  /*a060*/  F2FP.F16.E5M2.UNPACK_B R156, R156.H1 ;  /* 0x0000009cff9c723e */ /* 0x000fe200030004ff */
[----:B------:R-:W-:Y:S01]  /*a070*/  HADD2.F32 R129, -RZ, R128.H1_H1 ;  /* 0x30000080ff817230 */ /* 0x000fe20000004100 */
[----:B------:R-:W-:Y:S01]  /*a080*/  F2FP.F16.E5M2.UNPACK_B R157, R157.H1 ;  /* 0x0000009dff9d723e */ /* 0x000fe200030004ff */
[C---:B------:R-:W-:Y:S01]  /*a090*/  FMUL R4, R78.reuse, R4 ;  /* 0x000000044e047220 */ /* 0x040fe20000400000 */
[C---:B------:R-:W-:Y:S01]  /*a0a0*/  FMUL R5, R78.reuse, R5 ;  /* 0x000000054e057220 */ /* 0x040fe20000400000 */
[----:B------:R-:W-:Y:S02]  /*a0b0*/  HADD2.F32 R3, -RZ, R148.H0_H0 ;  /* 0x20000094ff037230 */ /* 0x000fe40000004100 */
        /* <DEDUP_REMOVED lines=11> */
[----:B------:R-:W-:Y:S02]  /*a170*/  HADD2.F32 R130, -RZ, R132.H0_H0 ;  /* 0x20000084ff827230 */ /* 0x000fe40000004100 */
[C---:B------:R-:W-:Y:S01]  /*a180*/  FMUL R6, R78.reuse, R6 ;  /* 0x000000064e067220 */ /* 0x040fe20000400000 */
[----:B------:R-:W-:Y:S02]  /*a190*/  HADD2.F32 R82, -RZ, R148.H1_H1 ;  /* 0x30000094ff527230 */ /* 0x000fe40000004100 */
[C---:B------:R-:W-:Y:S01]  /*a1a0*/  FMUL R7, R78.reuse, R7 ;  /* 0x000000074e077220 */ /* 0x040fe20000400000 */
[----:B------:R-:W-:Y:S02]  /*a1b0*/  HADD2.F32 R85, -RZ, R149.H0_H0 ;  /* 0x20000095ff557230 */ /* 0x000fe40000004100 */
[C---:B------:R-:W-:Y:S01]  /*a1c0*/  FFMA R6, R81.reuse, R3, R6 ;  /* 0x0000000351067223 */ /* 0x040fe20000000006 */
[----:B------:R-:W-:Y:S02]  /*a1d0*/  HADD2.F32 R133, -RZ, R132.H1_H1 ;  /* 0x30000084ff857230 */ /* 0x000fe40000004100 */
[C---:B------:R-:W-:Y:S01]  /*a1e0*/  FFMA R7, R81.reuse, R82, R7 ;  /* 0x0000005251077223 */ /* 0x040fe20000000007 */
[C---:B------:R-:W-:Y:S01]  /*a1f0*/  FFMA R8, R81.reuse, R83, R8 ;  /* 0x0000005351087223 */ /* 0x040fe20000000008 */
[C---:B------:R-:W-:Y:S01]  /*a200*/  FFMA R9, R81.reuse, R84, R9 ;  /* 0x0000005451097223 */ /* 0x040fe20000000009 */
[--C-:B------:R-:W-:Y:S02]  /*a210*/  HADD2.F32 R82, -RZ, R138.reuse.H0_H0 ;  /* 0x2000008aff527230 */ /* 0x100fe40000004100 */
[C---:B------:R-:W-:Y:S01]  /*a220*/  FMUL R10, R78.reuse, R10 ;  /* 0x0000000a4e0a7220 */ /* 0x040fe20000400000 */
[----:B------:R-:W-:Y:S02]  /*a230*/  HADD2.F32 R83, -RZ, R138.H1_H1 ;  /* 0x3000008aff537230 */ /* 0x000fe40000004100 */
[C---:B------:R-:W-:Y:S01]  /*a240*/  FMUL R11, R78.reuse, R11 ;  /* 0x0000000b4e0b7220 */ /* 0x040fe20000400000 */
[----:B------:R-:W-:Y:S02]  /*a250*/  HADD2.F32 R89, -RZ, R150.H0_H0 ;  /* 0x20000096ff597230 */ /* 0x000fe40000004100 */
[C---:B------:R-:W-:Y:S01]  /*a260*/  FFMA R10, R81.reuse, R85, R10 ;  /* 0x00000055510a7223 */ /* 0x040fe2000000000a */
[--C-:B------:R-:W-:Y:S02]  /*a270*/  HADD2.F32 R134, -RZ, R136.reuse.H0_H0 ;  /* 0x20000088ff867230 */ /* 0x100fe40000004100 */
[C---:B------:R-:W-:Y:S01]  /*a280*/  FFMA R11, R81.reuse, R86, R11 ;  /* 0x00000056510b7223 */ /* 0x040fe2000000000b */
[C---:B------:R-:W-:Y:S01]  /*a290*/  FFMA R12, R81.reuse, R87, R12 ;  /* 0x00000057510c7223 */ /* 0x040fe2000000000c */
[----:B------:R-:W-:Y:S01]  /*a2a0*/  FFMA R13, R81, R88, R13 ;  /* 0x00000058510d7223 */ /* 0x000fe2000000000d */
[----:B------:R-:W-:Y:S01]  /*a2b0*/  F2FP.SATFINITE.E5M2.F32.PACK_AB_MERGE_C R86, R7, R6, RZ ;  /* 0x000000060756723e */ /* 0x000fe200048060ff */
[C---:B------:R-:W-:Y:S01]  /*a2c0*/  FMUL R7, R78.reuse, R24 ;  /* 0x000000184e077220 */ /* 0x040fe20000400000 */
[----:B------:R-:W-:Y:S01]  /*a2d0*/  F2FP.SATFINITE.E5M2.F32.PACK_AB_MERGE_C R138, R11, R10, RZ ;  /* 0x0000000a0b8a723e */ /* 0x000fe200048060ff */
[C---:B------:R-:W-:Y:S01]  /*a2e0*/  FMUL R10, R78.reuse, R25 ;  /* 0x000000194e0a7220 */ /* 0x040fe20000400000 */
[C---:B------:R-:W-:Y:S01]  /*a2f0*/  FMUL R25, R78.reuse, R32 ;  /* 0x000000204e197220 */ /* 0x040fe20000400000 */
[----:B------:R-:W-:Y:S02]  /*a300*/  HADD2.F32 R137, -RZ, R136.H1_H1 ;  /* 0x30000088ff897230 */ /* 0x000fe40000004100 */
[C---:B------:R-:W-:Y:S01]  /*a310*/  FMUL R14, R78.reuse, R14 ;  /* 0x0000000e4e0e7220 */ /* 0x040fe20000400000 */
[----:B------:R-:W-:Y:S02]  /*a320*/  HADD2.F32 R90, -RZ, R150.H1_H1 ;  /* 0x30000096ff5a7230 */ /* 0x000fe40000004100 */
[C---:B------:R-:W-:Y:S01]  /*a330*/  FMUL R15, R78.reuse, R15 ;  /* 0x0000000f4e0f7220 */ /* 0x040fe20000400000 */
[--C-:B------:R-:W-:Y:S02]  /*a340*/  HADD2.F32 R93, -RZ, R151.reuse.H0_H0 ;  /* 0x20000097ff5d7230 */ /* 0x100fe40000004100 */
[C---:B------:R-:W-:Y:S01]  /*a350*/  FFMA R14, R81.reuse, R89, R14 ;  /* 0x00000059510e7223 */ /* 0x040fe2000000000e */
[----:B------:R-:W-:Y:S02]  /*a360*/  HADD2.F32 R94, -RZ, R151.H1_H1 ;  /* 0x30000097ff5e7230 */ /* 0x000fe40000004100 */
[C---:B------:R-:W-:Y:S01]  /*a370*/  FFMA R15, R81.reuse, R90, R15 ;  /* 0x0000005a510f7223 */ /* 0x040fe2000000000f */
[C---:B------:R-:W-:Y:S01]  /*a380*/  FFMA R16, R81.reuse, R91, R16 ;  /* 0x0000005b51107223 */ /* 0x040fe20000000010 */
[----:B------:R-:W-:Y:S01]  /*a390*/  FFMA R17, R81, R92, R17 ;  /* 0x0000005c51117223 */ /* 0x000fe20000000011 */
[C---:B------:R-:W-:Y:S01]  /*a3a0*/  FMUL R18, R78.reuse, R18 ;  /* 0x000000124e127220 */ /* 0x040fe20000400000 */
[C---:B------:R-:W-:Y:S01]  /*a3b0*/  FMUL R19, R78.reuse, R19 ;  /* 0x000000134e137220 */ /* 0x040fe20000400000 */
[--C-:B------:R-:W-:Y:S01]  /*a3c0*/  HADD2.F32 R96, -RZ, R152.reuse.H0_H0 ;  /* 0x20000098ff607230 */ /* 0x100fe20000004100 */
[----:B------:R-:W-:Y:S01]  /*a3d0*/  F2FP.SATFINITE.E5M2.F32.PACK_AB_MERGE_C R14, R15, R14, RZ ;  /* 0x0000000e0f0e723e */ /* 0x000fe200048060ff */
[C---:B------:R-:W-:Y:S01]  /*a3e0*/  FFMA R18, R81.reuse, R93, R18 ;  /* 0x0000005d51127223 */ /* 0x040fe20000000012 */
[C---:B------:R-:W-:Y:S01]  /*a3f0*/  FFMA R19, R81.reuse, R94, R19 ;  /* 0x0000005e51137223 */ /* 0x040fe20000000013 */
[C---:B------:R-:W-:Y:S01]  /*a400*/  FFMA R0, R81.reuse, R95, R0 ;  /* 0x0000005f51007223 */ /* 0x040fe20000000000 */
[----:B------:R-:W-:Y:S01]  /*a410*/  FFMA R2, R81, R97, R2 ;  /* 0x0000006151027223 */ /* 0x000fe20000000002 */
[----:B------:R-:W-:Y:S02]  /*a420*/  HADD2.F32 R99, -RZ, R152.H1_H1 ;  /* 0x30000098ff637230 */ /* 0x000fe40000004100 */
[C---:B------:R-:W-:Y:S01]  /*a430*/  FMUL R3, R78.reuse, R22 ;  /* 0x000000164e037220 */ /* 0x040fe20000400000 */
[----:B------:R-:W-:Y:S01]  /*a440*/  F2FP.SATFINITE.E5M2.F32.PACK_AB_MERGE_C R18, R19, R18, RZ ;  /* 0x000000121312723e */ /* 0x000fe200048060ff */
[C---:B------:R-:W-:Y:S01]  /*a450*/  FMUL R22, R78.reuse, R29 ;  /* 0x0000001d4e167220 */ /* 0x040fe20000400000 */
[C---:B------:R-:W-:Y:S01]  /*a460*/  FMUL R29, R78.reuse, R36 ;  /* 0x000000244e1d7220 */ /* 0x040fe20000400000 */
[C---:B------:R-:W-:Y:S01]  /*a470*/  FFMA R3, R81.reuse, R96, R3 ;  /* 0x0000006051037223 */ /* 0x040fe20000000003 */
[C---:B------:R-:W-:Y:S01]  /*a480*/  FMUL R6, R78.reuse, R23 ;  /* 0x000000174e067220 */ /* 0x040fe20000400000 */
[--C-:B------:R-:W-:Y:S02]  /*a490*/  HADD2.F32 R100, -RZ, R153.reuse.H0_H0 ;  /* 0x20000099ff647230 */ /* 0x100fe40000004100 */
[C---:B------:R-:W-:Y:S01]  /*a4a0*/  FMUL R11, R78.reuse, R26 ;  /* 0x0000001a4e0b7220 */ /* 0x040fe20000400000 */
[----:B------:R-:W-:Y:S02]  /*a4b0*/  HADD2.F32 R103, -RZ, R153.H1_H1 ;  /* 0x30000099ff677230 */ /* 0x000fe40000004100 */
[C---:B------:R-:W-:Y:S01]  /*a4c0*/  FFMA R6, R81.reuse, R99, R6 ;  /* 0x0000006351067223 */ /* 0x040fe20000000006 */
[C---:B------:R-:W-:Y:S01]  /*a4d0*/  FFMA R7, R81.reuse, R98, R7 ;  /* 0x0000006251077223 */ /* 0x040fe20000000007 */
[C---:B------:R-:W-:Y:S01]  /*a4e0*/  FFMA R10, R81.reuse, R101, R10 ;  /* 0x00000065510a7223 */ /* 0x040fe2000000000a */
[C---:B------:R-:W-:Y:S01]  /*a4f0*/  FFMA R11, R81.reuse, R100, R11 ;  /* 0x00000064510b7223 */ /* 0x040fe2000000000b */
[----:B------:R-:W-:Y:S01]  /*a500*/  FMUL R26, R78, R33 ;  /* 0x000000214e1a7220 */ /* 0x000fe20000400000 */
[----:B------:R-:W-:Y:S01]  /*a510*/  F2FP.SATFINITE.E5M2.F32.PACK_AB_MERGE_C R3, R6, R3, RZ ;  /* 0x000000030603723e */ /* 0x000fe200048060ff */
[C---:B------:R-:W-:Y:S01]  /*a520*/  FMUL R33, R78.reuse, R40 ;  /* 0x000000284e217220 */ /* 0x040fe20000400000 */
        /* <DEDUP_REMOVED lines=8> */
[C---:B------:R-:W-:Y:S01]  /*a5b0*/  FMUL R30, R78.reuse, R37 ;  /* 0x000000254e1e7220 */ /* 0x040fe20000400000 */
[C---:B------:R-:W-:Y:S01]  /*a5c0*/  FMUL R37, R78.reuse, R44 ;  /* 0x0000002c4e257220 */ /* 0x040fe20000400000 */
[C---:B------:R-:W-:Y:S01]  /*a5d0*/  FMUL R24, R78.reuse, R31 ;  /* 0x0000001f4e187220 */ /* 0x040fe20000400000 */
[----:B------:R-:W-:Y:S01]  /*a5e0*/  F2FP.F16.E5M2.UNPACK_B R158, R158.H1 ;  /* 0x0000009eff9e723e */ /* 0x000fe200030004ff */
[--C-:B------:R-:W-:Y:S02]  /*a5f0*/  HADD2.F32 R108, -RZ, R155.reuse.H0_H0 ;  /* 0x2000009bff6c7230 */ /* 0x100fe40000004100 */
[----:B------:R-:W-:Y:S01]  /*a600*/  FMUL R27, R78, R34 ;  /* 0x000000224e1b7220 */ /* 0x000fe20000400000 */
[----:B------:R-:W-:Y:S02]  /*a610*/  HADD2.F32 R111, -RZ, R155.H1_H1 ;  /* 0x3000009bff6f7230 */ /* 0x000fe40000004100 */
[C---:B------:R-:W-:Y:S01]  /*a620*/  FFMA R24, R81.reuse, R107, R24 ;  /* 0x0000006b51187223 */ /* 0x040fe20000000018 */
[----:B------:R-:W-:Y:S01]  /*a630*/  F2FP.F16.E5M2.UNPACK_B R159, R159.H1 ;  /* 0x0000009fff9f723e */ /* 0x000fe200030004ff */
[C---:B------:R-:W-:Y:S01]  /*a640*/  FFMA R25, R81.reuse, R106, R25 ;  /* 0x0000006a51197223 */ /* 0x040fe20000000019 */
[C---:B------:R-:W-:Y:S01]  /*a650*/  FFMA R26, R81.reuse, R109, R26 ;  /* 0x0000006d511a7223 */ /* 0x040fe2000000001a */
[----:B------:R-:W-:Y:S01]  /*a660*/  F2FP.F16.E5M2.UNPACK_B R160, R160.H1 ;  /* 0x000000a0ffa0723e */ /* 0x000fe200030004ff */
[C---:B------:R-:W-:Y:S01]  /*a670*/  FFMA R27, R81.reuse, R108, R27 ;  /* 0x0000006c511b7223 */ /* 0x040fe2000000001b */
[----:B------:R-:W-:Y:S01]  /*a680*/  F2FP.SATFINITE.E5M2.F32.PACK_AB_MERGE_C R6, R24, R23, RZ ;  /* 0x000000171806723e */ /* 0x000fe200048060ff */
[C---:B------:R-:W-:Y:S01]  /*a690*/  FMUL R34, R78.reuse, R41 ;  /* 0x000000294e227220 */ /* 0x040fe20000400000 */
[C---:B------:R-:W-:Y:S01]  /*a6a0*/  FMUL R41, R78.reuse, R48 ;  /* 0x000000304e297220 */ /* 0x040fe20000400000 */
[----:B------:R-:W-:Y:S01]  /*a6b0*/  FMUL R28, R78, R35 ;  /* 0x000000234e1c7220 */ /* 0x000fe20000400000 */
[----:B------:R-:W-:Y:S01]  /*a6c0*/  F2FP.F16.E5M2.UNPACK_B R161, R161.H1 ;  /* 0x000000a1ffa1723e */ /* 0x000fe200030004ff */
[--C-:B------:R-:W-:Y:S01]  /*a6d0*/  HADD2.F32 R112, -RZ, R156.reuse.H0_H0 ;  /* 0x2000009cff707230 */ /* 0x100fe20000004100 */
[----:B------:R-:W-:Y:S01]  /*a6e0*/  F2FP.SATFINITE.E5M2.F32.PACK_AB_MERGE_C R6, R22, R21, R6 ;  /* 0x000000151606723e */ /* 0x000fe20004806006 */
[C---:B------:R-:W-:Y:S01]  /*a6f0*/  FFMA R28, R81.reuse, R111, R28 ;  /* 0x0000006f511c7223 */ /* 0x040fe2000000001c */
[C---:B------:R-:W-:Y:S01]  /*a700*/  FFMA R29, R81.reuse, R110, R29 ;  /* 0x0000006e511d7223 */ /* 0x040fe2000000001d */
[C---:B------:R-:W-:Y:S01]  /*a710*/  FFMA R30, R81.reuse, R113, R30 ;  /* 0x00000071511e7223 */ /* 0x040fe2000000001e */
[----:B------:R-:W-:Y:S02]  /*a720*/  HADD2.F32 R115, -RZ, R156.H1_H1 ;  /* 0x3000009cff737230 */ /* 0x000fe40000004100 */
[C---:B------:R-:W-:Y:S01]  /*a730*/  FMUL R31, R78.reuse, R38 ;  /* 0x000000264e1f7220 */ /* 0x040fe20000400000 */
[----:B------:R-:W-:Y:S01]  /*a740*/  F2FP.F16.E5M2.UNPACK_B R162, R162.H1 ;  /* 0x000000a2ffa2723e */ /* 0x000fe200030004ff */
[C---:B------:R-:W-:Y:S01]  /*a750*/  FMUL R38, R78.reuse, R45 ;  /* 0x0000002d4e267220 */ /* 0x040fe20000400000 */
[C---:B------:R-:W-:Y:S01]  /*a760*/  FMUL R45, R78.reuse, R52 ;  /* 0x000000344e2d7220 */ /* 0x040fe20000400000 */
[----:B------:R-:W-:Y:S01]  /*a770*/  F2FP.F16.E5M2.UNPACK_B R163, R163.H1 ;  /* 0x000000a3ffa3723e */ /* 0x000fe200030004ff */
[----:B------:R-:W-:Y:S01]  /*a780*/  FFMA R31, R81, R112, R31 ;  /* 0x00000070511f7223 */ /* 0x000fe2000000001f */
[----:B------:R-:W-:Y:S01]  /*a790*/  FMUL R52, R78, R59 ;  /* 0x0000003b4e347220 */ /* 0x000fe20000400000 */
[----:B------:R-:W-:Y:S01]  /*a7a0*/  IADD3 R76, PT, PT, R76, 0x1, RZ ;  /* 0x000000014c4c7810 */ /* 0x000fe20007ffe0ff */
[C---:B------:R-:W-:Y:S01]  /*a7b0*/  FMUL R59, R78.reuse, R66 ;  /* 0x000000424e3b7220 */ /* 0x040fe20000400000 */
[----:B------:R-:W-:Y:S01]  /*a7c0*/  F2FP.SATFINITE.E5M2.F32.PACK_AB_MERGE_C R66, R13, R12, R14 ;  /* 0x0000000c0d42723e */ /* 0x000fe2000480600e */
[C---:B------:R-:W-:Y:S01]  /*a7d0*/  FMUL R32, R78.reuse, R39 ;  /* 0x000000274e207220 */ /* 0x040fe20000400000 */
[--C-:B------:R-:W-:Y:S02]  /*a7e0*/  HADD2.F32 R116, -RZ, R157.reuse.H0_H0 ;  /* 0x2000009dff747230 */ /* 0x100fe40000004100 */
[C---:B------:R-:W-:Y:S01]  /*a7f0*/  FMUL R35, R78.reuse, R42 ;  /* 0x0000002a4e237220 */ /* 0x040fe20000400000 */
[----:B------:R-:W-:Y:S02]  /*a800*/  HADD2.F32 R119, -RZ, R157.H1_H1 ;  /* 0x3000009dff777230 */ /* 0x000fe40000004100 */
[C---:B------:R-:W-:Y:S01]  /*a810*/  FFMA R32, R81.reuse, R115, R32 ;  /* 0x0000007351207223 */ /* 0x040fe20000000020 */
[----:B------:R-:W-:Y:S01]  /*a820*/  FMUL R36, R78, R43 ;  /* 0x0000002b4e247220 */ /* 0x000fe20000400000 */
[C---:B------:R-:W-:Y:S01]  /*a830*/  FFMA R33, R81.reuse, R114, R33 ;  /* 0x0000007251217223 */ /* 0x040fe20000000021 */
[C---:B------:R-:W-:Y:S01]  /*a840*/  FFMA R34, R81.reuse, R117, R34 ;  /* 0x0000007551227223 */ /* 0x040fe20000000022 */
[--C-:B------:R-:W-:Y:S01]  /*a850*/  HADD2.F32 R120, -RZ, R158.reuse.H0_H0 ;  /* 0x2000009eff787230 */ /* 0x100fe20000004100 */
[----:B------:R-:W-:Y:S01]  /*a860*/  F2FP.SATFINITE.E5M2.F32.PACK_AB_MERGE_C R32, R32, R31, RZ ;  /* 0x0000001f2020723e */ /* 0x000fe200048060ff */
[C---:B------:R-:W-:Y:S01]  /*a870*/  FFMA R35, R81.reuse, R116, R35 ;  /* 0x0000007451237223 */ /* 0x040fe20000000023 */
[----:B------:R-:W-:Y:S02]  /*a880*/  HADD2.F32 R123, -RZ, R158.H1_H1 ;  /* 0x3000009eff7b7230 */ /* 0x000fe40000004100 */
[----:B------:R-:W-:Y:S01]  /*a890*/  FMUL R39, R78, R46 ;  /* 0x0000002e4e277220 */ /* 0x000fe20000400000 */
[----:B------:R-:W-:Y:S01]  /*a8a0*/  F2FP.SATFINITE.E5M2.F32.PACK_AB_MERGE_C R32, R30, R29, R32 ;  /* 0x0000001d1e20723e */ /* 0x000fe20004806020 */
[C---:B------:R-:W-:Y:S01]  /*a8b0*/  FFMA R36, R81.reuse, R119, R36 ;  /* 0x0000007751247223 */ /* 0x040fe20000000024 */
[C---:B------:R-:W-:Y:S01]  /*a8c0*/  FMUL R40, R78.reuse, R47 ;  /* 0x0000002f4e287220 */ /* 0x040fe20000400000 */
[C---:B------:R-:W-:Y:S01]  /*a8d0*/  FFMA R37, R81.reuse, R118, R37 ;  /* 0x0000007651257223 */ /* 0x040fe20000000025 */
[C---:B------:R-:W-:Y:S01]  /*a8e0*/  FFMA R38, R81.reuse, R121, R38 ;  /* 0x0000007951267223 */ /* 0x040fe20000000026 */
[C---:B------:R-:W-:Y:S01]  /*a8f0*/  FMUL R42, R78.reuse, R49 ;  /* 0x000000314e2a7220 */ /* 0x040fe20000400000 */
        /* <DEDUP_REMOVED lines=8> */
[C---:B------:R-:W-:Y:S01]  /*a980*/  FMUL R57, R78.reuse, R64 ;  /* 0x000000404e397220 */ /* 0x040fe20000400000 */
[----:B------:R-:W-:Y:S01]  /*a990*/  FFMA R42, R81, R125, R42 ;  /* 0x0000007d512a7223 */ /* 0x000fe2000000002a */
[C---:B------:R-:W-:Y:S01]  /*a9a0*/  FMUL R46, R78.reuse, R53 ;  /* 0x000000354e2e7220 */ /* 0x040fe20000400000 */
[--C-:B------:R-:W-:Y:S01]  /*a9b0*/  HADD2.F32 R128, -RZ, R160.reuse.H0_H0 ;  /* 0x200000a0ff807230 */ /* 0x100fe20000004100 */
[----:B------:R-:W-:Y:S01]  /*a9c0*/  F2FP.SATFINITE.E5M2.F32.PACK_AB_MERGE_C R64, R5, R4, R86 ;  /* 0x000000040540723e */ /* 0x000fe20004806056 */
[C---:B------:R-:W-:Y:S01]  /*a9d0*/  FMUL R51, R78.reuse, R58 ;  /* 0x0000003a4e337220 */ /* 0x040fe20000400000 */
[C---:B------:R-:W-:Y:S01]  /*a9e0*/  FMUL R53, R78.reuse, R60 ;  /* 0x0000003c4e357220 */ /* 0x040fe20000400000 */
[C---:B------:R-:W-:Y:S01]  /*a9f0*/  FFMA R43, R81.reuse, R124, R43 ;  /* 0x0000007c512b7223 */ /* 0x040fe2000000002b */
[----:B------:R-:W-:Y:S02]  /*aa00*/  HADD2.F32 R131, -RZ, R160.H1_H1 ;  /* 0x300000a0ff837230 */ /* 0x000fe40000004100 */
[C---:B------:R-:W-:Y:S01]  /*aa10*/  FMUL R47, R78.reuse, R54 ;  /* 0x000000364e2f7220 */ /* 0x040fe20000400000 */
[C---:B------:R-:W-:Y:S01]  /*aa20*/  FMUL R58, R78.reuse, R65 ;  /* 0x000000414e3a7220 */ /* 0x040fe20000400000 */
[----:B------:R-:W-:Y:S01]  /*aa30*/  FMUL R60, R78, R67 ;  /* 0x000000434e3c7220 */ /* 0x000fe20000400000 */
[----:B------:R-:W-:Y:S01]  /*aa40*/  F2FP.SATFINITE.E5M2.F32.PACK_AB_MERGE_C R5, R20, R11, RZ ;  /* 0x0000000b1405723e */ /* 0x000fe200048060ff */
[----:B------:R-:W-:Y:S01]  /*aa50*/  FFMA R44, R81, R127, R44 ;  /* 0x0000007f512c7223 */ /* 0x000fe2000000002c */
[C---:B------:R-:W-:Y:S01]  /*aa60*/  FMUL R48, R78.reuse, R55 ;  /* 0x000000374e307220 */ /* 0x040fe20000400000 */
[----:B------:R-:W-:Y:S01]  /*aa70*/  F2FP.SATFINITE.E5M2.F32.PACK_AB_MERGE_C R65, R9, R8, R138 ;  /* 0x000000080941723e */ /* 0x000fe2000480608a */
[----:B------:R-:W-:Y:S01]  /*aa80*/  FFMA R45, R81, R126, R45 ;  /* 0x0000007e512d7223 */ /* 0x000fe2000000002d */
[----:B------:R-:W-:Y:S01]  /*aa90*/  F2FP.SATFINITE.E5M2.F32.PACK_AB_MERGE_C R67, R17, R16, R18 ;  /* 0x000000101143723e */ /* 0x000fe20004806012 */
[----:B------:R-:W-:Y:S01]  /*aaa0*/  FMUL R49, R78, R56 ;  /* 0x000000384e317220 */ /* 0x000fe20000400000 */
[C---:B------:R-:W-:Y:S01]  /*aab0*/  FFMA R46, R81.reuse, R129, R46 ;  /* 0x00000081512e7223 */ /* 0x040fe2000000002e */
[--C-:B------:R-:W-:Y:S02]  /*aac0*/  HADD2.F32 R132, -RZ, R161.reuse.H0_H0 ;  /* 0x200000a1ff847230 */ /* 0x100fe40000004100 */
[C---:B------:R-:W-:Y:S01]  /*aad0*/  FFMA R47, R81.reuse, R128, R47 ;  /* 0x00000080512f7223 */ /* 0x040fe2000000002f */
[----:B------:R1:W-:Y:S01]  /*aae0*/  STS.128 [R172+UR49+0xa200], R64 ;  /* 0x00a20040ac007988 */ /* 0x0003e20008000c31 */
[----:B------:R-:W-:Y:S01]  /*aaf0*/  HADD2.F32 R135, -RZ, R161.H1_H1 ;  /* 0x300000a1ff877230 */ /* 0x000fe20000004100 */
[----:B------:R-:W-:Y:S01]  /*ab00*/  F2FP.SATFINITE.E5M2.F32.PACK_AB_MERGE_C R5, R10, R7, R5 ;  /* 0x000000070a05723e */ /* 0x000fe20004806005 */
[C---:B------:R-:W-:Y:S01]  /*ab10*/  FFMA R48, R81.reuse, R131, R48 ;  /* 0x0000008351307223 */ /* 0x040fe20000000030 */
[----:B------:R-:W-:Y:S01]  /*ab20*/  F2FP.SATFINITE.E5M2.F32.PACK_AB_MERGE_C R7, R28, R27, RZ ;  /* 0x0000001b1c07723e */ /* 0x000fe200048060ff */
        /* <DEDUP_REMOVED lines=8> */
[----:B------:R-:W-:Y:S01]  /*abb0*/  FMUL R56, R78, R63 ;  /* 0x0000003f4e387220 */ /* 0x000fe20000400000 */
[----:B------:R-:W-:Y:S01]  /*abc0*/  F2FP.SATFINITE.E5M2.F32.PACK_AB_MERGE_C R4, R2, R0, R3 ;  /* 0x000000000204723e */ /* 0x000fe20004806003 */
[C---:B------:R-:W-:Y:S01]  /*abd0*/  FFMA R53, R81.reuse, R134, R53 ;  /* 0x0000008651357223 */ /* 0x040fe20000000035 */
[----:B------:R-:W-:Y:S01]  /*abe0*/  F2FP.SATFINITE.E5M2.F32.PACK_AB_MERGE_C R7, R26, R25, R7 ;  /* 0x000000191a07723e */ /* 0x000fe20004806007 */
[C---:B------:R-:W-:Y:S01]  /*abf0*/  FFMA R54, R81.reuse, R137, R54 ;  /* 0x0000008951367223 */ /* 0x040fe20000000036 */
[--C-:B------:R-:W-:Y:S02]  /*ac00*/  HADD2.F32 R84, -RZ, R163.reuse.H0_H0 ;  /* 0x200000a3ff547230 */ /* 0x100fe40000004100 */
[C---:B------:R-:W-:Y:S01]  /*ac10*/  FFMA R55, R81.reuse, R136, R55 ;  /* 0x0000008851377223 */ /* 0x040fe20000000037 */
[----:B------:R-:W-:Y:S01]  /*ac20*/  HADD2.F32 R85, -RZ, R163.H1_H1 ;  /* 0x300000a3ff557230 */ /* 0x000fe20000004100 */
[----:B------:R1:W-:Y:S01]  /*ac30*/  STS.128 [R192+0xa010], R4 ;  /* 0x00a01004c0007388 */ /* 0x0003e20000000c00 */
[----:B------:R-:W-:Y:S01]  /*ac40*/  F2FP.SATFINITE.E5M2.F32.PACK_AB_MERGE_C R35, R36, R35, RZ ;  /* 0x000000232423723e */ /* 0x000fe200048060ff */
[C---:B------:R-:W-:Y:S01]  /*ac50*/  FFMA R56, R81.reuse, R139, R56 ;  /* 0x0000008b51387223 */ /* 0x040fe20000000038 */
[----:B------:R-:W-:Y:S01]  /*ac60*/  F2FP.SATFINITE.E5M2.F32.PACK_AB_MERGE_C R39, R40, R39, RZ ;  /* 0x000000272827723e */ /* 0x000fe200048060ff */
[C---:B------:R-:W-:Y:S01]  /*ac70*/  FFMA R57, R81.reuse, R82, R57 ;  /* 0x0000005251397223 */ /* 0x040fe20000000039 */
[----:B------:R-:W-:Y:S01]  /*ac80*/  F2FP.SATFINITE.E5M2.F32.PACK_AB_MERGE_C R43, R44, R43, RZ ;  /* 0x0000002b2c2b723e */ /* 0x000fe200048060ff */
[C---:B------:R-:W-:Y:S01]  /*ac90*/  FFMA R58, R81.reuse, R83, R58 ;  /* 0x00000053513a7223 */ /* 0x040fe2000000003a */
[C---:B------:R-:W-:Y:S01]  /*aca0*/  FFMA R59, R81.reuse, R84, R59 ;  /* 0x00000054513b7223 */ /* 0x040fe2000000003b */
[----:B------:R-:W-:Y:S01]  /*acb0*/  F2FP.SATFINITE.E5M2.F32.PACK_AB_MERGE_C R33, R34, R33, R35 ;  /* 0x000000212221723e */ /* 0x000fe20004806023 */
        /* <DEDUP_REMOVED lines=11> */
[----:B------:R-:W-:Y:S05]  /*ad70*/  F2FP.SATFINITE.E5M2.F32.PACK_AB_MERGE_C R51, R58, R57, R59 ;  /* 0x000000393a33723e */ /* 0x000fea000480603b */
        /* <DEDUP_REMOVED lines=18> */
.L_x_125:
[----:B------:R-:W-:Y:S05]  /*aea0*/  BSYNC.RECONVERGENT B0 ;  /* 0x0000000000007941 */ /* 0x000fea0003800200 */
.L_x_124:
[----:B------:R-:W-:Y:S01]  /*aeb0*/  BAR.SYNC.DEFER_BLOCKING 0x1, 0x80 ;  /* 0x0042000000007b1d */ /* 0x000fe20000010000 */
[----:B------:R-:W-:Y:S01]  /*aec0*/  ISETP.NE.AND P2, PT, R190, RZ, PT ;  /* 0x000000ffbe00720c */ /* 0x000fe20003f45270 */
[----:B------:R-:W-:Y:S01]  /*aed0*/  IMAD.IADD R20, R75, 0x1, R147 ;  /* 0x000000014b147824 */ /* 0x000fe200078e0293 */
[----:B------:R-:W-:Y:S01]  /*aee0*/  ISETP.NE.AND P0, PT, R191, 0x2, PT ;  /* 0x00000002bf00780c */ /* 0x000fe20003f05270 */
[----:B------:R-:W-:Y:S01]  /*aef0*/  IMAD.IADD R21, R77, 0x1, R170 ;  /* 0x000000014d157824 */ /* 0x000fe200078e02aa */
[----:B------:R-:W-:Y:S02]  /*af00*/  ISETP.NE.AND P1, PT, R76, 0x2, PT ;  /* 0x000000024c00780c */ /* 0x000fe40003f25270 */
[----:B------:R-:W-:Y:S02]  /*af10*/  SEL R3, RZ, 0x1, P0 ;  /* 0x00000001ff037807 */ /* 0x000fe40000000000 */
[----:B------:R-:W-:Y:S02]  /*af20*/  SEL R0, RZ, 0x1, P1 ;  /* 0x00000001ff007807 */ /* 0x000fe40000800000 */
[----:B------:R-:W-:Y:S02]  /*af30*/  LOP3.LUT R182, R182, R3, RZ, 0x3c, !PT ;  /* 0x00000003b6b67212 */ /* 0x000fe400078e3cff */
[----:B------:R-:W-:Y:S02]  /*af40*/  LOP3.LUT R183, R183, R0, RZ, 0x3c, !PT ;  /* 0x00000000b7b77212 */ /* 0x000fe400078e3cff */
[----:B------:R-:W-:Y:S02]  /*af50*/  @P2 R2UR UR36, R179 ;  /* 0x00000000b32422ca */ /* 0x000fe400000e0000 */
[----:B------:R-:W-:Y:S02]  /*af60*/  SEL R191, R191, RZ, P0 ;  /* 0x000000ffbfbf7207 */ /* 0x000fe40000000000 */
[----:B------:R-:W-:Y:S01]  /*af70*/  SEL R76, R76, RZ, P1 ;  /* 0x000000ff4c4c7207 */ /* 0x000fe20000800000 */
[----:B------:R-:W-:Y:S10]  /*af80*/  @P2 BRA `(.L_x_126) ;  /* 0xffffff9800d82947 */ /* 0x000ff4000383ffff */
[----:B------:R-:W-:Y:S05]  /*af90*/  EXIT ;  /* 0x000000000000794d */ /* 0x000fea0003800000 */
.L_x_19:
[----:B--2---:R2:W1:Y:S02]  /*afa0*/  SYNCS.PHASECHK.TRANS64.TRYWAIT P0, [R3+URZ+0xf0], R2 ;  /* 0x0000f002030075a7 */ /* 0x00446400080011ff */
[----:B-1----:R-:W-:Y:S05]  /*afb0*/  @!P0 NANOSLEEP.SYNCS 0x989680 ;  /* 0x009896800000895d */ /* 0x002fea0003900000 */
[----:B------:R-:W1:Y:S02]  /*afc0*/  @!P0 SYNCS.PHASECHK.TRANS64 P0, [R3+URZ+0xf0], R2 ;  /* 0x0000f002030085a7 */ /* 0x000e6400080010ff */
[----:B-1----:R-:W-:Y:S05]  /*afd0*/  @!P0 BRA `(.L_x_19) ;  /* 0xfffffffc00f08947 */ /* 0x002fea000383ffff */
[----:B------:R-:W-:Y:S05]  /*afe0*/  BRA `(.L_x_127) ;  /* 0xffffff6400747947 */ /* 0x000fea000383ffff */
.L_x_22:
[----:B-1----:R-:W-:-:S07]  /*aff0*/  MOV R2, UR33 ;  /* 0x0000002100027c02 */ /* 0x002fce0008000f00 */
.L_x_128:
[----:B-1----:R1:W2:Y:S02]  /*b000*/  SYNCS.PHASECHK.TRANS64.TRYWAIT P0, [R2+URZ+0x28], R5 ;  /* 0x00002805020075a7 */ /* 0x0022a400080011ff */
[----:B--2---:R-:W-:Y:S05]  /*b010*/  @!P0 NANOSLEEP.SYNCS 0x989680 ;  /* 0x009896800000895d */ /* 0x004fea0003900000 */
[----:B------:R-:W2:Y:S02]  /*b020*/  @!P0 SYNCS.PHASECHK.TRANS64 P0, [R2+URZ+0x28], R5 ;  /* 0x00002805020085a7 */ /* 0x000ea400080010ff */
[----:B--2---:R-:W-:Y:S05]  /*b030*/  @!P0 BRA `(.L_x_128) ;  /* 0xfffffffc00f08947 */ /* 0x004fea000383ffff */
[----:B------:R-:W-:Y:S05]  /*b040*/  BRA `(.L_x_21) ;  /* 0xffffff6400c47947 */ /* 0x000fea000383ffff */
.L_x_28:
[----:B-1----:R-:W-:-:S07]  /*b050*/  MOV R2, UR17 ;  /* 0x0000001100027c02 */ /* 0x002fce0008000f00 */
.L_x_129:
[----:B-1----:R1:W2:Y:S02]  /*b060*/  SYNCS.PHASECHK.TRANS64.TRYWAIT P0, [R2+URZ+0x28], R5 ;  /* 0x00002805020075a7 */ /* 0x0022a400080011ff */
[----:B--2---:R-:W-:Y:S05]  /*b070*/  @!P0 NANOSLEEP.SYNCS 0x989680 ;  /* 0x009896800000895d */ /* 0x004fea0003900000 */
[----:B------:R-:W2:Y:S02]  /*b080*/  @!P0 SYNCS.PHASECHK.TRANS64 P0, [R2+URZ+0x28], R5 ;  /* 0x00002805020085a7 */ /* 0x000ea400080010ff */
[----:B--2---:R-:W-:Y:S05]  /*b090*/  @!P0 BRA `(.L_x_129) ;  /* 0xfffffffc00f08947 */ /* 0x004fea000383ffff */
[----:B------:R-:W-:Y:S05]  /*b0a0*/  BRA `(.L_x_27) ;  /* 0xffffff68006c7947 */ /* 0x000fea000383ffff */
.L_x_32:
[----:B-1----:R1:W2:Y:S02]  /*b0b0*/  SYNCS.PHASECHK.TRANS64.TRYWAIT P0, [R2+URZ+0xa0], R3 ;  /* 0x0000a003020075a7 */ /* 0x0022a400080011ff */
[----:B--2---:R-:W-:Y:S05]  /*b0c0*/  @!P0 NANOSLEEP.SYNCS 0x989680 ;  /* 0x009896800000895d */ /* 0x004fea0003900000 */
[----:B------:R-:W2:Y:S02]  /*b0d0*/  @!P0 SYNCS.PHASECHK.TRANS64 P0, [R2+URZ+0xa0], R3 ;  /* 0x0000a003020085a7 */ /* 0x000ea400080010ff */
[----:B--2---:R-:W-:Y:S05]  /*b0e0*/  @!P0 BRA `(.L_x_32) ;  /* 0xfffffffc00f08947 */ /* 0x004fea000383ffff */
[----:B------:R-:W-:Y:S05]  /*b0f0*/  BRA `(.L_x_130) ;  /* 0xffffff6800fc7947 */ /* 0x000fea000383ffff */
.L_x_36:
[----:B----4-:R-:W-:-:S07]  /*b100*/  MOV R0, UR5 ;  /* 0x0000000500007c02 */ /* 0x010fce0008000f00 */
.L_x_131:
[----:B-1----:R1:W2:Y:S02]  /*b110*/  SYNCS.PHASECHK.TRANS64.TRYWAIT P0, [R0+URZ], R3 ;  /* 0x00000003000075a7 */ /* 0x0022a400080011ff */
[----:B--2---:R-:W-:Y:S05]  /*b120*/  @!P0 NANOSLEEP.SYNCS 0x989680 ;  /* 0x009896800000895d */ /* 0x004fea0003900000 */
[----:B------:R-:W2:Y:S02]  /*b130*/  @!P0 SYNCS.PHASECHK.TRANS64 P0, [R0+URZ], R3 ;  /* 0x00000003000085a7 */ /* 0x000ea400080010ff */
[----:B--2---:R-:W-:Y:S05]  /*b140*/  @!P0 BRA `(.L_x_131) ;  /* 0xfffffffc00f08947 */ /* 0x004fea000383ffff */
[----:B------:R-:W-:Y:S05]  /*b150*/  BRA `(.L_x_132) ;  /* 0xffffff70006c7947 */ /* 0x000fea000383ffff */
.L_x_37:
[----:B----4-:R-:W-:-:S07]  /*b160*/  MOV R0, UR5 ;  /* 0x0000000500007c02 */ /* 0x010fce0008000f00 */
.L_x_133:
[----:B-1----:R1:W2:Y:S02]  /*b170*/  SYNCS.PHASECHK.TRANS64.TRYWAIT P0, [R0+URZ], R3 ;  /* 0x00000003000075a7 */ /* 0x0022a400080011ff */
[----:B--2---:R-:W-:Y:S05]  /*b180*/  @!P0 NANOSLEEP.SYNCS 0x989680 ;  /* 0x009896800000895d */ /* 0x004fea0003900000 */
[----:B------:R-:W2:Y:S02]  /*b190*/  @!P0 SYNCS.PHASECHK.TRANS64 P0, [R0+URZ], R3 ;  /* 0x00000003000085a7 */ /* 0x000ea400080010ff */
[----:B--2---:R-:W-:Y:S05]  /*b1a0*/  @!P0 BRA `(.L_x_133) ;  /* 0xfffffffc00f08947 */ /* 0x004fea000383ffff */
[----:B------:R-:W-:Y:S05]  /*b1b0*/  BRA `(.L_x_134) ;  /* 0xffffff7000787947 */ /* 0x000fea000383ffff */
.L_x_38:
[----:B----4-:R-:W-:-:S07]  /*b1c0*/  MOV R0, UR5 ;  /* 0x0000000500007c02 */ /* 0x010fce0008000f00 */
.L_x_135:
[----:B-1----:R1:W2:Y:S02]  /*b1d0*/  SYNCS.PHASECHK.TRANS64.TRYWAIT P0, [R0+URZ], R3 ;  /* 0x00000003000075a7 */ /* 0x0022a400080011ff */
[----:B--2---:R-:W-:Y:S05]  /*b1e0*/  @!P0 NANOSLEEP.SYNCS 0x989680 ;  /* 0x009896800000895d */ /* 0x004fea0003900000 */
[----:B------:R-:W2:Y:S02]  /*b1f0*/  @!P0 SYNCS.PHASECHK.TRANS64 P0, [R0+URZ], R3 ;  /* 0x00000003000085a7 */ /* 0x000ea400080010ff */
[----:B--2---:R-:W-:Y:S05]  /*b200*/  @!P0 BRA `(.L_x_135) ;  /* 0xfffffffc00f08947 */ /* 0x004fea000383ffff */
[----:B------:R-:W-:Y:S05]  /*b210*/  BRA `(.L_x_136) ;  /* 0xffffff7000847947 */ /* 0x000fea000383ffff */
.L_x_39:
[----:B----4-:R-:W-:-:S07]  /*b220*/  MOV R0, UR5 ;  /* 0x0000000500007c02 */ /* 0x010fce0008000f00 */
.L_x_137:
[----:B-1----:R1:W2:Y:S02]  /*b230*/  SYNCS.PHASECHK.TRANS64.TRYWAIT P0, [R0+URZ], R3 ;  /* 0x00000003000075a7 */ /* 0x0022a400080011ff */
[----:B--2---:R-:W-:Y:S05]  /*b240*/  @!P0 NANOSLEEP.SYNCS 0x989680 ;  /* 0x009896800000895d */ /* 0x004fea0003900000 */
[----:B------:R-:W2:Y:S02]  /*b250*/  @!P0 SYNCS.PHASECHK.TRANS64 P0, [R0+URZ], R3 ;  /* 0x00000003000085a7 */ /* 0x000ea400080010ff */
[----:B--2---:R-:W-:Y:S05]  /*b260*/  @!P0 BRA `(.L_x_137) ;  /* 0xfffffffc00f08947 */ /* 0x004fea000383ffff */
[----:B------:R-:W-:Y:S05]  /*b270*/  BRA `(.L_x_138) ;  /* 0xffffff7000907947 */ /* 0x000fea000383ffff */
.L_x_42:
[----:B-1----:R1:W2:Y:S02]  /*b280*/  SYNCS.PHASECHK.TRANS64.TRYWAIT P0, [R0+URZ+0xe0], R5 ;  /* 0x0000e005000075a7 */ /* 0x0022a400080011ff */
[----:B--2---:R-:W-:Y:S05]  /*b290*/  @!P0 NANOSLEEP.SYNCS 0x989680 ;  /* 0x009896800000895d */ /* 0x004fea0003900000 */
[----:B------:R-:W2:Y:S02]  /*b2a0*/  @!P0 SYNCS.PHASECHK.TRANS64 P0, [R0+URZ+0xe0], R5 ;  /* 0x0000e005000085a7 */ /* 0x000ea400080010ff */
[----:B--2---:R-:W-:Y:S05]  /*b2b0*/  @!P0 BRA `(.L_x_42) ;  /* 0xfffffffc00f08947 */ /* 0x004fea000383ffff */
[----:B------:R-:W-:Y:S05]  /*b2c0*/  BRA `(.L_x_139) ;  /* 0xffffff7000ec7947 */ /* 0x000fea000383ffff */
.L_x_43:
[----:B------:R-:W-:-:S07]  /*b2d0*/  MOV R0, UR5 ;  /* 0x0000000500007c02 */ /* 0x000fce0008000f00 */
.L_x_140:
[----:B-1----:R1:W2:Y:S02]  /*b2e0*/  SYNCS.PHASECHK.TRANS64.TRYWAIT P0, [R0+URZ+0xb0], R5 ;  /* 0x0000b005000075a7 */ /* 0x0022a400080011ff */
[----:B--2---:R-:W-:Y:S05]  /*b2f0*/  @!P0 NANOSLEEP.SYNCS 0x989680 ;  /* 0x009896800000895d */ /* 0x004fea0003900000 */
[----:B------:R-:W2:Y:S02]  /*b300*/  @!P0 SYNCS.PHASECHK.TRANS64 P0, [R0+URZ+0xb0], R5 ;  /* 0x0000b005000085a7 */ /* 0x000ea400080010ff */
[----:B--2---:R-:W-:Y:S05]  /*b310*/  @!P0 BRA `(.L_x_140) ;  /* 0xfffffffc00f08947 */ /* 0x004fea000383ffff */
[----:B------:R-:W-:Y:S05]  /*b320*/  BRA `(.L_x_141) ;  /* 0xffffff7000fc7947 */ /* 0x000fea000383ffff */
.L_x_44:
[----:B-1----:R1:W2:Y:S02]  /*b330*/  SYNCS.PHASECHK.TRANS64.TRYWAIT P1, [R0+URZ+0xa0], R5 ;  /* 0x0000a005000075a7 */ /* 0x0022a400080211ff */
[----:B--2---:R-:W-:Y:S05]  /*b340*/  @!P1 NANOSLEEP.SYNCS 0x989680 ;  /* 0x009896800000995d */ /* 0x004fea0003900000 */
[----:B------:R-:W2:Y:S02]  /*b350*/  @!P1 SYNCS.PHASECHK.TRANS64 P1, [R0+URZ+0xa0], R5 ;  /* 0x0000a005000095a7 */ /* 0x000ea400080210ff */
[----:B--2---:R-:W-:Y:S05]  /*b360*/  @!P1 BRA `(.L_x_44) ;  /* 0xfffffffc00f09947 */ /* 0x004fea000383ffff */
[----:B------:R-:W-:Y:S05]  /*b370*/  BRA `(.L_x_142) ;  /* 0xffffff74002c7947 */ /* 0x000fea000383ffff */
.L_x_47:
[----:B------:R-:W-:-:S07]  /*b380*/  MOV R0, UR5 ;  /* 0x0000000500007c02 */ /* 0x000fce0008000f00 */
.L_x_143:
[----:B-1----:R1:W2:Y:S02]  /*b390*/  SYNCS.PHASECHK.TRANS64.TRYWAIT P0, [R0+URZ+0xb0], R3 ;  /* 0x0000b003000075a7 */ /* 0x0022a400080011ff */
[----:B--2---:R-:W-:Y:S05]  /*b3a0*/  @!P0 NANOSLEEP.SYNCS 0x989680 ;  /* 0x009896800000895d */ /* 0x004fea0003900000 */
[----:B------:R-:W2:Y:S02]  /*b3b0*/  @!P0 SYNCS.PHASECHK.TRANS64 P0, [R0+URZ+0xb0], R3 ;  /* 0x0000b003000085a7 */ /* 0x000ea400080010ff */
[----:B--2---:R-:W-:Y:S05]  /*b3c0*/  @!P0 BRA `(.L_x_143) ;  /* 0xfffffffc00f08947 */ /* 0x004fea000383ffff */
[----:B------:R-:W-:Y:S05]  /*b3d0*/  BRA `(.L_x_46) ;  /* 0xffffff7400807947 */ /* 0x000fea000383ffff */
.L_x_54:
[----:B-1----:R1:W2:Y:S02]  /*b3e0*/  SYNCS.PHASECHK.TRANS64.TRYWAIT P1, [R0+URZ+0xa0], R5 ;  /* 0x0000a005000075a7 */ /* 0x0022a400080211ff */
[----:B--2---:R-:W-:Y:S05]  /*b3f0*/  @!P1 NANOSLEEP.SYNCS 0x989680 ;  /* 0x009896800000995d */ /* 0x004fea0003900000 */
[----:B------:R-:W2:Y:S02]  /*b400*/  @!P1 SYNCS.PHASECHK.TRANS64 P1, [R0+URZ+0xa0], R5 ;  /* 0x0000a005000095a7 */ /* 0x000ea400080210ff */
[----:B--2---:R-:W-:Y:S05]  /*b410*/  @!P1 BRA `(.L_x_54) ;  /* 0xfffffffc00f09947 */ /* 0x004fea000383ffff */
[----:B------:R-:W-:Y:S05]  /*b420*/  BRA `(.L_x_144) ;  /* 0xffffff7800e07947 */ /* 0x000fea000383ffff */
.L_x_55:
[----:B------:R-:W-:-:S07]  /*b430*/  MOV R3, UR8 ;  /* 0x0000000800037c02 */ /* 0x000fce0008000f00 */
.L_x_145:
[----:B-1----:R1:W2:Y:S02]  /*b440*/  SYNCS.PHASECHK.TRANS64.TRYWAIT P0, [R3+URZ+0xd0], R0 ;  /* 0x0000d000030075a7 */ /* 0x0022a400080011ff */
[----:B--2---:R-:W-:Y:S05]  /*b450*/  @!P0 NANOSLEEP.SYNCS 0x989680 ;  /* 0x009896800000895d */ /* 0x004fea0003900000 */
[----:B------:R-:W2:Y:S02]  /*b460*/  @!P0 SYNCS.PHASECHK.TRANS64 P0, [R3+URZ+0xd0], R0 ;  /* 0x0000d000030085a7 */ /* 0x000ea400080010ff */
[----:B--2---:R-:W-:Y:S05]  /*b470*/  @!P0 BRA `(.L_x_145) ;  /* 0xfffffffc00f08947 */ /* 0x004fea000383ffff */
[----:B------:R-:W-:Y:S05]  /*b480*/  BRA `(.L_x_146) ;  /* 0xffffff7c00187947 */ /* 0x000fea000383ffff */
.L_x_58:
[----:B------:R-:W-:Y:S07]  /*b490*/  MOV R0, UR7 ;  /* 0x0000000700007c02 */ /* 0x000fee0008000f00 */
.L_x_147:
[----:B-1----:R1:W2:Y:S02]  /*b4a0*/  SYNCS.PHASECHK.TRANS64.TRYWAIT P0, [R0+URZ], R3 ;  /* 0x00000003000075a7 */ /* 0x0022a400080011ff */
[----:B--2---:R-:W-:Y:S05]  /*b4b0*/  @!P0 NANOSLEEP.SYNCS 0x989680 ;  /* 0x009896800000895d */ /* 0x004fea0003900000 */
[----:B------:R-:W2:Y:S02]  /*b4c0*/  @!P0 SYNCS.PHASECHK.TRANS64 P0, [R0+URZ], R3 ;  /* 0x00000003000085a7 */ /* 0x000ea400080010ff */
[----:B--2---:R-:W-:Y:S05]  /*b4d0*/  @!P0 BRA `(.L_x_147) ;  /* 0xfffffffc00f08947 */ /* 0x004fea000383ffff */
[----:B------:R-:W-:Y:S05]  /*b4e0*/  BRA `(.L_x_57) ;  /* 0xffffff7c00347947 */ /* 0x000fea000383ffff */
.L_x_61:
[----:B------:R-:W-:-:S07]  /*b4f0*/  MOV R0, UR5 ;  /* 0x0000000500007c02 */ /* 0x000fce0008000f00 */
.L_x_148:
[----:B--2---:R2:W3:Y:S02]  /*b500*/  SYNCS.PHASECHK.TRANS64.TRYWAIT P0, [R0+URZ], R3 ;  /* 0x00000003000075a7 */ /* 0x0044e400080011ff */
[----:B---3--:R-:W-:Y:S05]  /*b510*/  @!P0 NANOSLEEP.SYNCS 0x989680 ;  /* 0x009896800000895d */ /* 0x008fea0003900000 */
[----:B------:R-:W3:Y:S02]  /*b520*/  @!P0 SYNCS.PHASECHK.TRANS64 P0, [R0+URZ], R3 ;  /* 0x00000003000085a7 */ /* 0x000ee400080010ff */
[----:B---3--:R-:W-:Y:S05]  /*b530*/  @!P0 BRA `(.L_x_148) ;  /* 0xfffffffc00f08947 */ /* 0x008fea000383ffff */
[----:B------:R-:W-:Y:S05]  /*b540*/  BRA `(.L_x_149) ;  /* 0xffffff7c00e87947 */ /* 0x000fea000383ffff */
.L_x_62:
[----:B------:R-:W-:-:S07]  /*b550*/  MOV R0, UR7 ;  /* 0x0000000700007c02 */ /* 0x000fce0008000f00 */
.L_x_150:
[----:B--2---:R2:W3:Y:S02]  /*b560*/  SYNCS.PHASECHK.TRANS64.TRYWAIT P0, [R0+URZ], R3 ;  /* 0x00000003000075a7 */ /* 0x0044e400080011ff */
[----:B---3--:R-:W-:Y:S05]  /*b570*/  @!P0 NANOSLEEP.SYNCS 0x989680 ;  /* 0x009896800000895d */ /* 0x008fea0003900000 */
[----:B------:R-:W3:Y:S02]  /*b580*/  @!P0 SYNCS.PHASECHK.TRANS64 P0, [R0+URZ], R3 ;  /* 0x00000003000085a7 */ /* 0x000ee400080010ff */
[----:B---3--:R-:W-:Y:S05]  /*b590*/  @!P0 BRA `(.L_x_150) ;  /* 0xfffffffc00f08947 */ /* 0x008fea000383ffff */
[----:B------:R-:W-:Y:S05]  /*b5a0*/  BRA `(.L_x_151) ;  /* 0xffffff7c00f47947 */ /* 0x000fea000383ffff */
.L_x_67:
[----:B--2---:R2:W3:Y:S02]  /*b5b0*/  SYNCS.PHASECHK.TRANS64.TRYWAIT P0, [R0+URZ+0xa0], R3 ;  /* 0x0000a003000075a7 */ /* 0x0044e400080011ff */
[----:B---3--:R-:W-:Y:S05]  /*b5c0*/  @!P0 NANOSLEEP.SYNCS 0x989680 ;  /* 0x009896800000895d */ /* 0x008fea0003900000 */
[----:B------:R-:W3:Y:S02]  /*b5d0*/  @!P0 SYNCS.PHASECHK.TRANS64 P0, [R0+URZ+0xa0], R3 ;  /* 0x0000a003000085a7 */ /* 0x000ee400080010ff */
[----:B---3--:R-:W-:Y:S05]  /*b5e0*/  @!P0 BRA `(.L_x_67) ;  /* 0xfffffffc00f08947 */ /* 0x008fea000383ffff */
[----:B------:R-:W-:Y:S05]  /*b5f0*/  BRA `(.L_x_152) ;  /* 0xffffff8400007947 */ /* 0x000fea000383ffff */
.L_x_70:
[----:B------:R-:W-:Y:S07]  /*b600*/  MOV R0, UR7 ;  /* 0x0000000700007c02 */ /* 0x000fee0008000f00 */
.L_x_153:
[----:B--2---:R2:W3:Y:S02]  /*b610*/  SYNCS.PHASECHK.TRANS64.TRYWAIT P0, [R0+URZ+0x98], R3 ;  /* 0x00009803000075a7 */ /* 0x0044e400080011ff */
[----:B---3--:R-:W-:Y:S05]  /*b620*/  @!P0 NANOSLEEP.SYNCS 0x989680 ;  /* 0x009896800000895d */ /* 0x008fea0003900000 */
[----:B------:R-:W3:Y:S02]  /*b630*/  @!P0 SYNCS.PHASECHK.TRANS64 P0, [R0+URZ+0x98], R3 ;  /* 0x00009803000085a7 */ /* 0x000ee400080010ff */
[----:B---3--:R-:W-:Y:S05]  /*b640*/  @!P0 BRA `(.L_x_153) ;  /* 0xfffffffc00f08947 */ /* 0x008fea000383ffff */
[----:B------:R-:W-:Y:S05]  /*b650*/  BRA `(.L_x_69) ;  /* 0xffffff8400e07947 */ /* 0x000fea000383ffff */
.L_x_73:
[----:B------:R-:W-:Y:S07]  /*b660*/  MOV R3, UR7 ;  /* 0x0000000700037c02 */ /* 0x000fee0008000f00 */
.L_x_154:
[----:B-1----:R1:W2:Y:S02]  /*b670*/  SYNCS.PHASECHK.TRANS64.TRYWAIT P0, [R3+URZ+0x70], R12 ;  /* 0x0000700c030075a7 */ /* 0x0022a400080011ff */
[----:B--2---:R-:W-:Y:S05]  /*b680*/  @!P0 NANOSLEEP.SYNCS 0x989680 ;  /* 0x009896800000895d */ /* 0x004fea0003900000 */
[----:B------:R-:W2:Y:S02]  /*b690*/  @!P0 SYNCS.PHASECHK.TRANS64 P0, [R3+URZ+0x70], R12 ;  /* 0x0000700c030085a7 */ /* 0x000ea400080010ff */
[----:B--2---:R-:W-:Y:S05]  /*b6a0*/  @!P0 BRA `(.L_x_154) ;  /* 0xfffffffc00f08947 */ /* 0x004fea000383ffff */
[----:B------:R-:W-:Y:S05]  /*b6b0*/  BRA `(.L_x_155) ;  /* 0xffffff8800587947 */ /* 0x000fea000383ffff */
.L_x_74:
[----:B-1----:R-:W-:Y:S07]  /*b6c0*/  MOV R3, UR7 ;  /* 0x0000000700037c02 */ /* 0x002fee0008000f00 */
.L_x_156:
[----:B-1----:R1:W2:Y:S02]  /*b6d0*/  SYNCS.PHASECHK.TRANS64.TRYWAIT P0, [R3+URZ+0x78], R12 ;  /* 0x0000780c030075a7 */ /* 0x0022a400080011ff */
[----:B--2---:R-:W-:Y:S05]  /*b6e0*/  @!P0 NANOSLEEP.SYNCS 0x989680 ;  /* 0x009896800000895d */ /* 0x004fea0003900000 */
[----:B------:R-:W2:Y:S02]  /*b6f0*/  @!P0 SYNCS.PHASECHK.TRANS64 P0, [R3+URZ+0x78], R12 ;  /* 0x0000780c030085a7 */ /* 0x000ea400080010ff */
[----:B--2---:R-:W-:Y:S05]  /*b700*/  @!P0 BRA `(.L_x_156) ;  /* 0xfffffffc00f08947 */ /* 0x004fea000383ffff */
[----:B------:R-:W-:Y:S05]  /*b710*/  BRA `(.L_x_157) ;  /* 0xffffff8800947947 */ /* 0x000fea000383ffff */
.L_x_75:
[----:B-1----:R-:W-:Y:S07]  /*b720*/  MOV R3, UR7 ;  /* 0x0000000700037c02 */ /* 0x002fee0008000f00 */
.L_x_158:
[----:B-1----:R1:W2:Y:S02]  /*b730*/  SYNCS.PHASECHK.TRANS64.TRYWAIT P0, [R3+URZ+0x80], R12 ;  /* 0x0000800c030075a7 */ /* 0x0022a400080011ff */
[----:B--2---:R-:W-:Y:S05]  /*b740*/  @!P0 NANOSLEEP.SYNCS 0x989680 ;  /* 0x009896800000895d */ /* 0x004fea0003900000 */
[----:B------:R-:W2:Y:S02]  /*b750*/  @!P0 SYNCS.PHASECHK.TRANS64 P0, [R3+URZ+0x80], R12 ;  /* 0x0000800c030085a7 */ /* 0x000ea400080010ff */
[----:B--2---:R-:W-:Y:S05]  /*b760*/  @!P0 BRA `(.L_x_158) ;  /* 0xfffffffc00f08947 */ /* 0x004fea000383ffff */
[----:B------:R-:W-:Y:S05]  /*b770*/  BRA `(.L_x_159) ;  /* 0xffffff8800dc7947 */ /* 0x000fea000383ffff */
.L_x_76:
[----:B------:R-:W-:Y:S07]  /*b780*/  MOV R3, UR7 ;  /* 0x0000000700037c02 */ /* 0x000fee0008000f00 */
.L_x_160:
[----:B-1----:R1:W2:Y:S02]  /*b790*/  SYNCS.PHASECHK.TRANS64.TRYWAIT P0, [R3+URZ+0x88], R12 ;  /* 0x0000880c030075a7 */ /* 0x0022a400080011ff */
[----:B--2---:R-:W-:Y:S05]  /*b7a0*/  @!P0 NANOSLEEP.SYNCS 0x989680 ;  /* 0x009896800000895d */ /* 0x004fea0003900000 */
[----:B------:R-:W2:Y:S02]  /*b7b0*/  @!P0 SYNCS.PHASECHK.TRANS64 P0, [R3+URZ+0x88], R12 ;  /* 0x0000880c030085a7 */ /* 0x000ea400080010ff */
[----:B--2---:R-:W-:Y:S05]  /*b7c0*/  @!P0 BRA `(.L_x_160) ;  /* 0xfffffffc00f08947 */ /* 0x004fea000383ffff */
[----:B------:R-:W-:Y:S05]  /*b7d0*/  BRA `(.L_x_161) ;  /* 0xffffff8c00647947 */ /* 0x000fea000383ffff */
.L_x_78:
[----:B------:R-:W-:-:S07]  /*b7e0*/  MOV R0, UR7 ;  /* 0x0000000700007c02 */ /* 0x000fce0008000f00 */
.L_x_162:
[----:B-1----:R1:W3:Y:S02]  /*b7f0*/  SYNCS.PHASECHK.TRANS64.TRYWAIT P0, [R0+URZ+0x70], R3 ;  /* 0x00007003000075a7 */ /* 0x0022e400080011ff */
[----:B---3--:R-:W-:Y:S05]  /*b800*/  @!P0 NANOSLEEP.SYNCS 0x989680 ;  /* 0x009896800000895d */ /* 0x008fea0003900000 */
[----:B------:R-:W3:Y:S02]  /*b810*/  @!P0 SYNCS.PHASECHK.TRANS64 P0, [R0+URZ+0x70], R3 ;  /* 0x00007003000085a7 */ /* 0x000ee400080010ff */
[----:B---3--:R-:W-:Y:S05]  /*b820*/  @!P0 BRA `(.L_x_162) ;  /* 0xfffffffc00f08947 */ /* 0x008fea000383ffff */
[----:B------:R-:W-:Y:S05]  /*b830*/  BRA `(.L_x_163) ;  /* 0xffffff8c00d47947 */ /* 0x000fea000383ffff */
.L_x_79:
[----:B-1----:R-:W-:-:S07]  /*b840*/  MOV R0, UR7 ;  /* 0x0000000700007c02 */ /* 0x002fce0008000f00 */
.L_x_164:
[----:B-1----:R1:W3:Y:S02]  /*b850*/  SYNCS.PHASECHK.TRANS64.TRYWAIT P0, [R0+URZ+0x78], R3 ;  /* 0x00007803000075a7 */ /* 0x0022e400080011ff */
[----:B---3--:R-:W-:Y:S05]  /*b860*/  @!P0 NANOSLEEP.SYNCS 0x989680 ;  /* 0x009896800000895d */ /* 0x008fea0003900000 */
[----:B------:R-:W3:Y:S02]  /*b870*/  @!P0 SYNCS.PHASECHK.TRANS64 P0, [R0+URZ+0x78], R3 ;  /* 0x00007803000085a7 */ /* 0x000ee400080010ff */
[----:B---3--:R-:W-:Y:S05]  /*b880*/  @!P0 BRA `(.L_x_164) ;  /* 0xfffffffc00f08947 */ /* 0x008fea000383ffff */
[----:B------:R-:W-:Y:S05]  /*b890*/  BRA `(.L_x_165) ;  /* 0xffffff8c00c47947 */ /* 0x000fea000383ffff */
.L_x_80:
[----:B-1----:R-:W-:-:S07]  /*b8a0*/  MOV R0, UR7 ;  /* 0x0000000700007c02 */ /* 0x002fce0008000f00 */
.L_x_166:
[----:B-1----:R1:W3:Y:S02]  /*b8b0*/  SYNCS.PHASECHK.TRANS64.TRYWAIT P0, [R0+URZ+0x80], R3 ;  /* 0x00008003000075a7 */ /* 0x0022e400080011ff */
[----:B---3--:R-:W-:Y:S05]  /*b8c0*/  @!P0 NANOSLEEP.SYNCS 0x989680 ;  /* 0x009896800000895d */ /* 0x008fea0003900000 */
[----:B------:R-:W3:Y:S02]  /*b8d0*/  @!P0 SYNCS.PHASECHK.TRANS64 P0, [R0+URZ+0x80], R3 ;  /* 0x00008003000085a7 */ /* 0x000ee400080010ff */
[----:B---3--:R-:W-:Y:S05]  /*b8e0*/  @!P0 BRA `(.L_x_166) ;  /* 0xfffffffc00f08947 */ /* 0x008fea000383ffff */
[----:B------:R-:W-:Y:S05]  /*b8f0*/  BRA `(.L_x_167) ;  /* 0xffffff8c00b47947 */ /* 0x000fea000383ffff */
.L_x_82:
[----:B--2---:R2:W4:Y:S02]  /*b900*/  SYNCS.PHASECHK.TRANS64.TRYWAIT P0, [R0+URZ+0xa0], R3 ;  /* 0x0000a003000075a7 */ /* 0x00452400080011ff */
[----:B----4-:R-:W-:Y:S05]  /*b910*/  @!P0 NANOSLEEP.SYNCS 0x989680 ;  /* 0x009896800000895d */ /* 0x010fea0003900000 */
[----:B------:R-:W4:Y:S02]  /*b920*/  @!P0 SYNCS.PHASECHK.TRANS64 P0, [R0+URZ+0xa0], R3 ;  /* 0x0000a003000085a7 */ /* 0x000f2400080010ff */
[----:B----4-:R-:W-:Y:S05]  /*b930*/  @!P0 BRA `(.L_x_82) ;  /* 0xfffffffc00f08947 */ /* 0x010fea000383ffff */
[----:B------:R-:W-:Y:S05]  /*b940*/  BRA `(.L_x_168) ;  /* 0xffffff90007c7947 */ /* 0x000fea000383ffff */
.L_x_93:
[----:B-1----:R1:W3:Y:S02]  /*b950*/  SYNCS.PHASECHK.TRANS64.TRYWAIT P1, [R3+URZ+0x50], R0 ;  /* 0x00005000030075a7 */ /* 0x0022e400080211ff */
[----:B---3--:R-:W-:Y:S05]  /*b960*/  @!P1 NANOSLEEP.SYNCS 0x989680 ;  /* 0x009896800000995d */ /* 0x008fea0003900000 */
[----:B------:R-:W3:Y:S02]  /*b970*/  @!P1 SYNCS.PHASECHK.TRANS64 P1, [R3+URZ+0x50], R0 ;  /* 0x00005000030095a7 */ /* 0x000ee400080210ff */
[----:B---3--:R-:W-:Y:S05]  /*b980*/  @!P1 BRA `(.L_x_93) ;  /* 0xfffffffc00f09947 */ /* 0x008fea000383ffff */
[----:B------:R-:W-:Y:S05]  /*b990*/  BRA `(.L_x_92) ;  /* 0xffffff9c00a07947 */ /* 0x000fea000383ffff */
.L_x_95:
[----:B-1----:R1:W4:Y:S02]  /*b9a0*/  SYNCS.PHASECHK.TRANS64.TRYWAIT P0, [R193+URZ+0xc0], R2 ;  /* 0x0000c002c10075a7 */ /* 0x00232400080011ff */
[----:B----4-:R-:W-:Y:S05]  /*b9b0*/  @!P0 NANOSLEEP.SYNCS 0x989680 ;  /* 0x009896800000895d */ /* 0x010fea0003900000 */
[----:B------:R-:W4:Y:S02]  /*b9c0*/  @!P0 SYNCS.PHASECHK.TRANS64 P0, [R193+URZ+0xc0], R2 ;  /* 0x0000c002c10085a7 */ /* 0x000f2400080010ff */
[----:B----4-:R-:W-:Y:S05]  /*b9d0*/  @!P0 BRA `(.L_x_95) ;  /* 0xfffffffc00f08947 */ /* 0x010fea000383ffff */
[----:B------:R-:W-:Y:S05]  /*b9e0*/  BRA `(.L_x_94) ;  /* 0xffffff9c00fc7947 */ /* 0x000fea000383ffff */
.L_x_104:
[----:B--2---:R2:W3:Y:S02]  /*b9f0*/  SYNCS.PHASECHK.TRANS64.TRYWAIT P0, [R204+URZ+0x50], R3 ;  /* 0x00005003cc0075a7 */ /* 0x0044e400080011ff */
[----:B---3--:R-:W-:Y:S05]  /*ba00*/  @!P0 NANOSLEEP.SYNCS 0x989680 ;  /* 0x009896800000895d */ /* 0x008fea0003900000 */
[----:B------:R-:W3:Y:S02]  /*ba10*/  @!P0 SYNCS.PHASECHK.TRANS64 P0, [R204+URZ+0x50], R3 ;  /* 0x00005003cc0085a7 */ /* 0x000ee400080010ff */
[----:B---3--:R-:W-:Y:S05]  /*ba20*/  @!P0 BRA `(.L_x_104) ;  /* 0xfffffffc00f08947 */ /* 0x008fea000383ffff */
[----:B------:R-:W-:Y:S05]  /*ba30*/  BRA `(.L_x_103) ;  /* 0xffffffb400087947 */ /* 0x000fea000383ffff */
.L_x_113:
[----:B--2---:R2:W3:Y:S02]  /*ba40*/  SYNCS.PHASECHK.TRANS64.TRYWAIT P0, [R0+URZ+0x50], R5 ;  /* 0x00005005000075a7 */ /* 0x0044e400080011ff */
[----:B---3--:R-:W-:Y:S05]  /*ba50*/  @!P0 NANOSLEEP.SYNCS 0x989680 ;  /* 0x009896800000895d */ /* 0x008fea0003900000 */
[----:B------:R-:W3:Y:S02]  /*ba60*/  @!P0 SYNCS.PHASECHK.TRANS64 P0, [R0+URZ+0x50], R5 ;  /* 0x00005005000085a7 */ /* 0x000ee400080010ff */
[----:B---3--:R-:W-:Y:S05]  /*ba70*/  @!P0 BRA `(.L_x_113) ;  /* 0xfffffffc00f08947 */ /* 0x008fea000383ffff */
[----:B------:R-:W-:Y:S05]  /*ba80*/  BRA `(.L_x_112) ;  /* 0xffffffc800607947 */ /* 0x000fea000383ffff */
.L_x_122:
[----:B--2---:R2:W3:Y:S02]  /*ba90*/  SYNCS.PHASECHK.TRANS64.TRYWAIT P0, [R0+URZ+0x50], R3 ;  /* 0x00005003000075a7 */ /* 0x0044e400080011ff */
[----:B---3--:R-:W-:Y:S05]  /*baa0*/  @!P0 NANOSLEEP.SYNCS 0x989680 ;  /* 0x009896800000895d */ /* 0x008fea0003900000 */
[----:B------:R-:W3:Y:S02]  /*bab0*/  @!P0 SYNCS.PHASECHK.TRANS64 P0, [R0+URZ+0x50], R3 ;  /* 0x00005003000085a7 */ /* 0x000ee400080010ff */
[----:B---3--:R-:W-:Y:S05]  /*bac0*/  @!P0 BRA `(.L_x_122) ;  /* 0xfffffffc00f08947 */ /* 0x008fea000383ffff */
[----:B------:R-:W-:Y:S05]  /*bad0*/  BRA `(.L_x_121) ;  /* 0xffffffdc00c47947 */ /* 0x000fea000383ffff */
        .weak           $__internal_0_$__cuda_sm10x_tcgen05_guardrail_trap_col_being_dealloced_not_returned_by_alloc
        .type           $__internal_0_$__cuda_sm10x_tcgen05_guardrail_trap_col_being_dealloced_not_returned_by_alloc,@function
        .size           $__internal_0_$__cuda_sm10x_tcgen05_guardrail_trap_col_being_dealloced_not_returned_by_alloc,($__internal_1_$__cuda_sm10x_tcgen05_guardrail_trap_phase_invalid_during_alloc - $__internal_0_$__cuda_sm10x_tcgen05_guardrail_trap_col_being_dealloced_not_returned_by_alloc)
$__internal_0_$__cuda_sm10x_tcgen05_guardrail_trap_col_being_dealloced_not_returned_by_alloc:
[----:B------:R-:W-:Y:S05]  /*bae0*/  BPT.TRAP 0x1 ;  /* 0x000000040000795c */ /* 0x000fea0000300000 */
[----:B------:R-:W-:-:S04]  /*baf0*/  HFMA2 R3, -RZ, RZ, 0, 0 ;  /* 0x00000000ff037431 */ /* 0x000fc800000001ff */
[----:B------:R-:W-:Y:S05]  /*bb00*/  RET.REL.NODEC R2 `(_ZN7cutlass13device_kernelINS_4gemm6kernel13GemmUniversalIN4cute5tupleIJiiiiEEENS1_10collective13CollectiveMmaINS1_35MainloopSm100TmaUmmaWarpSpecializedILi5ELi2ELi2ENS5_IJNS4_1CILi1EEESB_SB_EEEEENS5_IJNSA_ILi128EEENSA_ILi256EEENSA_ILi64EEEEEENS_12float_e5m2_tENS5_IJlSB_lEEESI_SJ_NS4_8TiledMMAINS4_8MMA_AtomIJNS4_10MMA_TraitsINS4_19SM100_MMA_F8F6F4_SSEJSI_SI_fSE_SF_NS4_17integral_constantINS4_4UMMA5MajorELSQ_0EEESR_NSO_INSP_7ScaleInELSS_0EEEST_EEEEEENS4_6LayoutISC_NS5_IJNSA_ILi0EEESX_SX_EEEEENS5_IJNS4_10UnderscoreES10_S10_EEEEENS4_13SM90_TMA_LOADENS4_14ComposedLayoutINS4_7SwizzleILi2ELi4ELi3EEENS4_18smem_ptr_flag_bitsILi8EEENSW_INS5_IJNSA_ILi8EEESG_EEENS5_IJSG_SB_EEEEEEEvNS4_8identityES13_S1D_vS1E_EENS_8epilogue10collective18CollectiveEpilogueINS1G_23Sm100TmaWarpSpecializedILi4ELi2ELi64ELb0ELb0EEEJSH_NS5_IJNSW_ISE_SB_EENSW_ISG_SB_EEEEESI_SJ_SI_SJ_NS1G_6fusion15FusionCallbacksIS1K_NS1O_17LinearCombinationISI_fSI_fLNS_15FloatRoundStyleE2EEESH_S1N_JEEENS4_5SM1004TMEM4LOAD26SM100_TMEM_LOAD_32dp32b64xES13_S1D_NS4_39AutoVectorizingCopyWithAssumedAlignmentILi128EEENS4_14SM90_TMA_STOREES1D_S1Z_S1Z_EEEvvEEEEvNT_6ParamsE) ;  /* 0xffffff44023c7950 */ /* 0x000fea0003c3ffff */
        .weak           $__internal_1_$__cuda_sm10x_tcgen05_guardrail_trap_phase_invalid_during_alloc
        .type           $__internal_1_$__cuda_sm10x_tcgen05_guardrail_trap_phase_invalid_during_alloc,@function
        .size           $__internal_1_$__cuda_sm10x_tcgen05_guardrail_trap_phase_invalid_during_alloc,($__internal_2_$__cuda_sm10x_tcgen05_guardrail_trap_unallocated_columns_being_dealloced - $__internal_1_$__cuda_sm10x_tcgen05_guardrail_trap_phase_invalid_during_alloc)
$__internal_1_$__cuda_sm10x_tcgen05_guardrail_trap_phase_invalid_during_alloc:
[----:B------:R-:W-:Y:S05]  /*bb10*/  BPT.TRAP 0x1 ;  /* 0x000000040000795c */ /* 0x000fea0000300000 */
[----:B------:R-:W-:-:S04]  /*bb20*/  MOV R3, 0x0 ;  /* 0x0000000000037802 */ /* 0x000fc80000000f00 */
[----:B------:R-:W-:Y:S05]  /*bb30*/  RET.REL.NODEC R2 `(_ZN7cutlass13device_kernelINS_4gemm6kernel13GemmUniversalIN4cute5tupleIJiiiiEEENS1_10collective13CollectiveMmaINS1_35MainloopSm100TmaUmmaWarpSpecializedILi5ELi2ELi2ENS5_IJNS4_1CILi1EEESB_SB_EEEEENS5_IJNSA_ILi128EEENSA_ILi256EEENSA_ILi64EEEEEENS_12float_e5m2_tENS5_IJlSB_lEEESI_SJ_NS4_8TiledMMAINS4_8MMA_AtomIJNS4_10MMA_TraitsINS4_19SM100_MMA_F8F6F4_SSEJSI_SI_fSE_SF_NS4_17integral_constantINS4_4UMMA5MajorELSQ_0EEESR_NSO_INSP_7ScaleInELSS_0EEEST_EEEEEENS4_6LayoutISC_NS5_IJNSA_ILi0EEESX_SX_EEEEENS5_IJNS4_10UnderscoreES10_S10_EEEEENS4_13SM90_TMA_LOADENS4_14ComposedLayoutINS4_7SwizzleILi2ELi4ELi3EEENS4_18smem_ptr_flag_bitsILi8EEENSW_INS5_IJNSA_ILi8EEESG_EEENS5_IJSG_SB_EEEEEEEvNS4_8identityES13_S1D_vS1E_EENS_8epilogue10collective18CollectiveEpilogueINS1G_23Sm100TmaWarpSpecializedILi4ELi2ELi64ELb0ELb0EEEJSH_NS5_IJNSW_ISE_SB_EENSW_ISG_SB_EEEEESI_SJ_SI_SJ_NS1G_6fusion15FusionCallbacksIS1K_NS1O_17LinearCombinationISI_fSI_fLNS_15FloatRoundStyleE2EEESH_S1N_JEEENS4_5SM1004TMEM4LOAD26SM100_TMEM_LOAD_32dp32b64xES13_S1D_NS4_39AutoVectorizingCopyWithAssumedAlignmentILi128EEENS4_14SM90_TMA_STOREES1D_S1Z_S1Z_EEEvvEEEEvNT_6ParamsE) ;  /* 0xffffff4402307950 */ /* 0x000fea0003c3ffff */
        .weak           $__internal_2_$__cuda_sm10x_tcgen05_guardrail_trap_unallocated_columns_being_dealloced
        .type           $__internal_2_$__cuda_sm10x_tcgen05_guardrail_trap_unallocated_columns_being_dealloced,@function
        .size           $__internal_2_$__cuda_sm10x_tcgen05_guardrail_trap_unallocated_columns_being_dealloced,(.L_x_170 - $__internal_2_$__cuda_sm10x_tcgen05_guardrail_trap_unallocated_columns_being_dealloced)
$__internal_2_$__cuda_sm10x_tcgen05_guardrail_trap_unallocated_columns_being_dealloced:
[----:B------:R-:W-:Y:S05]  /*bb40*/  BPT.TRAP 0x1 ;  /* 0x000000040000795c */ /* 0x000fea0000300000 */
[----:B------:R-:W-:-:S04]  /*bb50*/  HFMA2 R3, -RZ, RZ, 0, 0 ;  /* 0x00000000ff037431 */ /* 0x000fc800000001ff */
[----:B------:R-:W-:Y:S05]  /*bb60*/  RET.REL.NODEC R2 `(_ZN7cutlass13device_kernelINS_4gemm6kernel13GemmUniversalIN4cute5tupleIJiiiiEEENS1_10collective13CollectiveMmaINS1_35MainloopSm100TmaUmmaWarpSpecializedILi5ELi2ELi2ENS5_IJNS4_1CILi1EEESB_SB_EEEEENS5_IJNSA_ILi128EEENSA_ILi256EEENSA_ILi64EEEEEENS_12float_e5m2_tENS5_IJlSB_lEEESI_SJ_NS4_8TiledMMAINS4_8MMA_AtomIJNS4_10MMA_TraitsINS4_19SM100_MMA_F8F6F4_SSEJSI_SI_fSE_SF_NS4_17integral_constantINS4_4UMMA5MajorELSQ_0EEESR_NSO_INSP_7ScaleInELSS_0EEEST_EEEEEENS4_6LayoutISC_NS5_IJNSA_ILi0EEESX_SX_EEEEENS5_IJNS4_10UnderscoreES10_S10_EEEEENS4_13SM90_TMA_LOADENS4_14ComposedLayoutINS4_7SwizzleILi2ELi4ELi3EEENS4_18smem_ptr_flag_bitsILi8EEENSW_INS5_IJNSA_ILi8EEESG_EEENS5_IJSG_SB_EEEEEEEvNS4_8identityES13_S1D_vS1E_EENS_8epilogue10collective18CollectiveEpilogueINS1G_23Sm100TmaWarpSpecializedILi4ELi2ELi64ELb0ELb0EEEJSH_NS5_IJNSW_ISE_SB_EENSW_ISG_SB_EEEEESI_SJ_SI_SJ_NS1G_6fusion15FusionCallbacksIS1K_NS1O_17LinearCombinationISI_fSI_fLNS_15FloatRoundStyleE2EEESH_S1N_JEEENS4_5SM1004TMEM4LOAD26SM100_TMEM_LOAD_32dp32b64xES13_S1D_NS4_39AutoVectorizingCopyWithAssumedAlignmentILi128EEENS4_14SM90_TMA_STOREES1D_S1Z_S1Z_EEEvvEEEEvNT_6ParamsE) ;  /* 0xffffff4402247950 */ /* 0x000fea0003c3ffff */
.L_x_169:
[----:B------:R-:W-:-:S00]  /*bb70*/  BRA `(.L_x_169) ;  /* 0xfffffffc00fc7947 */ /* 0x000fc0000383ffff */
[----:B------:R-:W-:-:S00]  /*bb80*/  NOP ;  /* 0x0000000000007918 */ /* 0x000fc00000000000 */
[----:B------:R-:W-:-:S00]  /*bb90*/  NOP ;  /* 0x0000000000007918 */ /* 0x000fc00000000000 */
[----:B------:R-:W-:-:S00]  /*bba0*/  NOP ;  /* 0x0000000000007918 */ /* 0x000fc00000000000 */
[----:B------:R-:W-:-:S00]  /*bbb0*/  NOP ;  /* 0x0000000000007918 */ /* 0x000fc00000000000 */
[----:B------:R-:W-:-:S00]  /*bbc0*/  NOP ;  /* 0x0000000000007918 */ /* 0x000fc00000000000 */
[----:B------:R-:W-:-:S00]  /*bbd0*/  NOP ;  /* 0x0000000000007918 */ /* 0x000fc00000000000 */
[----:B------:R-:W-:-:S00]  /*bbe0*/  NOP ;  /* 0x0000000000007918 */ /* 0x000fc00000000000 */
[----:B------:R-:W-:-:S00]  /*bbf0*/  NOP ;  /* 0x0000000000007918 */ /* 0x000fc00000000000 */
.L_x_170:


//--------------------- .nv.global.init           --------------------------
	.section	.nv.global.init,"aw",@progbits
.nv.global.init:
	.type		$str$27,@object
	.size		$str$27,($str$28 - $str$27)
$str$27:
        /*0000*/ 	.byte	0x28, 0x61, 0x64, 0x64, 0x72, 0x65, 0x73, 0x73, 0x20, 0x26, 0x20, 0x6d, 0x61, 0x73, 0x6b, 0x29
        /*0010*/ 	.byte	0x20, 0x3d, 0x3d, 0x20, 0x30, 0x00
	.type		$str$28,@object
	.size		$str$28,($str$26 - $str$28)
$str$28:
        /*0016*/ 	.byte	0x2f, 0x74, 0x6d, 0x70, 0x2f, 0x63, 0x75, 0x74, 0x6c, 0x61, 0x73, 0x73, 0x5f, 0x73, 0x77, 0x65
        /*0026*/ 	.byte	0x65, 0x70, 0x5f, 0x73, 0x72, 0x63, 0x2f, 0x69, 0x6e, 0x63, 0x6c, 0x75, 0x64, 0x65, 0x2f, 0x63
        /*0036*/ 	.byte	0x75, 0x74, 0x65, 0x2f, 0x70, 0x6f, 0x69, 0x6e, 0x74, 0x65, 0x72, 0x5f, 0x66, 0x6c, 0x61, 0x67
        /*0046*/ 	.byte	0x67, 0x65, 0x64, 0x2e, 0x68, 0x70, 0x70, 0x00
	.type		$str$26,@object
	.size		$str$26,($str$25 - $str$26)
$str$26:
        /*004e*/ 	.byte	0x2f, 0x74, 0x6d, 0x70, 0x2f, 0x63, 0x75, 0x74, 0x6c, 0x61, 0x73, 0x73, 0x5f, 0x73, 0x77, 0x65
        /*005e*/ 	.byte	0x65, 0x70, 0x5f, 0x73, 0x72, 0x63, 0x2f, 0x69, 0x6e, 0x63, 0x6c, 0x75, 0x64, 0x65, 0x2f, 0x63
        /*006e*/ 	.byte	0x75, 0x74, 0x65, 0x2f, 0x61, 0x74, 0x6f, 0x6d, 0x2f, 0x63, 0x6f, 0x70, 0x79, 0x5f, 0x74, 0x72
        /*007e*/ 	.byte	0x61, 0x69, 0x74, 0x73, 0x5f, 0x73, 0x6d, 0x31, 0x30, 0x30, 0x2e, 0x68, 0x70, 0x70, 0x00
	.type		$str$25,@object
	.size		$str$25,(__unnamed_1 - $str$25)
$str$25:
        /*008d*/ 	.byte	0x28, 0x28, 0x75, 0x69, 0x6e, 0x74, 0x33, 0x32, 0x5f, 0x74, 0x28, 0x74, 0x68, 0x72, 0x65, 0x61
        /*009d*/ 	.byte	0x64, 0x49, 0x64, 0x78, 0x2e, 0x78, 0x29, 0x20, 0x2f, 0x20, 0x33, 0x32, 0x29, 0x20, 0x25, 0x20
        /*00ad*/ 	.byte	0x34, 0x29, 0x20, 0x3d, 0x3d, 0x20, 0x28, 0x28, 0x28, 0x74, 0x6d, 0x65, 0x6d, 0x5f, 0x61, 0x64
        /*00bd*/ 	.byte	0x64, 0x72, 0x20, 0x3e, 0x3e, 0x20, 0x31, 0x36, 0x29, 0x20, 0x2f, 0x20, 0x33, 0x32, 0x29, 0x20
        /*00cd*/ 	.byte	0x25, 0x20, 0x34, 0x29, 0x00
	.type		__unnamed_1,@object
	.size		__unnamed_1,(__unnamed_2 - __unnamed_1)
__unnamed_1:
        /*00d2*/ 	.byte	0x61, 0x75, 0x74, 0x6f, 0x20, 0x63, 0x75, 0x74, 0x65, 0x3a, 0x3a, 0x61, 0x73, 0x5f, 0x70, 0x6f
        /* <DEDUP_REMOVED lines=24> */
        /*0262*/ 	.byte	0x43, 0x3c, 0x38, 0x31, 0x39, 0x32, 0x3e, 0x3e, 0x3e, 0x3e, 0x5d, 0x00
	.type		__unnamed_2,@object
	.size		__unnamed_2,(__unnamed_3 - __unnamed_2)
__unnamed_2:
        /* <DEDUP_REMOVED lines=26> */
	.type		__unnamed_3,@object
	.size		__unnamed_3,(.L_3 - __unnamed_3)
__unnamed_3:
        /* <DEDUP_REMOVED lines=42> */
        /*06aa*/ 	.byte	0x3e, 0x3e, 0x3e, 0x3e, 0x5d, 0x00
.L_3:


//--------------------- .nv.shared._ZN7cutlass13device_kernelINS_4gemm6kernel13GemmUniversalIN4cute5tupleIJiiiiEEENS1_10collective13CollectiveMmaINS1_35MainloopSm100TmaUmmaWarpSpecializedILi5ELi2ELi2ENS5_IJNS4_1CILi1EEESB_SB_EEEEENS5_IJNSA_ILi128EEENSA_ILi256EEENSA_ILi64EEEEEENS_12float_e5m2_tENS5_IJlSB_lEEESI_SJ_NS4_8TiledMMAINS4_8MMA_AtomIJNS4_10MMA_TraitsINS4_19SM100_MMA_F8F6F4_SSEJSI_SI_fSE_SF_NS4_17integral_constantINS4_4UMMA5MajorELSQ_0EEESR_NSO_INSP_7ScaleInELSS_0EEEST_EEEEEENS4_6LayoutISC_NS5_IJNSA_ILi0EEESX_SX_EEEEENS5_IJNS4_10UnderscoreES10_S10_EEEEENS4_13SM90_TMA_LOADENS4_14ComposedLayoutINS4_7SwizzleILi2ELi4ELi3EEENS4_18smem_ptr_flag_bitsILi8EEENSW_INS5_IJNSA_ILi8EEESG_EEENS5_IJSG_SB_EEEEEEEvNS4_8identityES13_S1D_vS1E_EENS_8epilogue10collective18CollectiveEpilogueINS1G_23Sm100TmaWarpSpecializedILi4ELi2ELi64ELb0ELb0EEEJSH_NS5_IJNSW_ISE_SB_EENSW_ISG_SB_EEEEESI_SJ_SI_SJ_NS1G_6fusion15FusionCallbacksIS1K_NS1O_17LinearCombinationISI_fSI_fLNS_15FloatRoundStyleE2EEESH_S1N_JEEENS4_5SM1004TMEM4LOAD26SM100_TMEM_LOAD_32dp32b64xES13_S1D_NS4_39AutoVectorizingCopyWithAssumedAlignmentILi128EEENS4_14SM90_TMA_STOREES1D_S1Z_S1Z_EEEvvEEEEvNT_6ParamsE --------------------------
	.section	.nv.shared._ZN7cutlass13device_kernelINS_4gemm6kernel13GemmUniversalIN4cute5tupleIJiiiiEEENS1_10collective13CollectiveMmaINS1_35MainloopSm100TmaUmmaWarpSpecializedILi5ELi2ELi2ENS5_IJNS4_1CILi1EEESB_SB_EEEEENS5_IJNSA_ILi128EEENSA_ILi256EEENSA_ILi64EEEEEENS_12float_e5m2_tENS5_IJlSB_lEEESI_SJ_NS4_8TiledMMAINS4_8MMA_AtomIJNS4_10MMA_TraitsINS4_19SM100_MMA_F8F6F4_SSEJSI_SI_fSE_SF_NS4_17integral_constantINS4_4UMMA5MajorELSQ_0EEESR_NSO_INSP_7ScaleInELSS_0EEEST_EEEEEENS4_6LayoutISC_NS5_IJNSA_ILi0EEESX_SX_EEEEENS5_IJNS4_10UnderscoreES10_S10_EEEEENS4_13SM90_TMA_LOADENS4_14ComposedLayoutINS4_7SwizzleILi2ELi4ELi3EEENS4_18smem_ptr_flag_bitsILi8EEENSW_INS5_IJNSA_ILi8EEESG_EEENS5_IJSG_SB_EEEEEEEvNS4_8identityES13_S1D_vS1E_EENS_8epilogue10collective18CollectiveEpilogueINS1G_23Sm100TmaWarpSpecializedILi4ELi2ELi64ELb0ELb0EEEJSH_NS5_IJNSW_ISE_SB_EENSW_ISG_SB_EEEEESI_SJ_SI_SJ_NS1G_6fusion15FusionCallbacksIS1K_NS1O_17LinearCombinationISI_fSI_fLNS_15FloatRoundStyleE2EEESH_S1N_JEEENS4_5SM1004TMEM4LOAD26SM100_TMEM_LOAD_32dp32b64xES13_S1D_NS4_39AutoVectorizingCopyWithAssumedAlignmentILi128EEENS4_14SM90_TMA_STOREES1D_S1Z_S1Z_EEEvvEEEEvNT_6ParamsE,"aw",@nobits
	.sectionflags	@""
	.align	16
	.zero		1024


//--------------------- .nv.shared.reserved.0     --------------------------
	.section	.nv.shared.reserved.0,"aw",@nobits
	.weak		__nv_reservedSMEM_offset_0_alias
	.size		__nv_reservedSMEM_offset_0_alias, 0, 64
	.other		__nv_reservedSMEM_offset_0_alias,@"STO_CUDA_RESERVED_SHARED STV_DEFAULT"
__nv_reservedSMEM_offset_0_alias:
	.zero		0
.nv.shared.reserved.0:
	.zero		64
	.weak		__nv_reservedSMEM_tcgen05_partition
	.type		__nv_reservedSMEM_tcgen05_partition,@object
	.size		__nv_reservedSMEM_tcgen05_partition,(.L_0 - __nv_reservedSMEM_tcgen05_partition)
__nv_reservedSMEM_tcgen05_partition:
	.zero		32
.L_0:


//--------------------- .nv.global                --------------------------
	.section	.nv.global,"aw",@nobits
.nv.global:
	.type		_ZN40_INTERNAL_6cf1fd52_4_k_cu_148cb546_207254cute1_E,@object
	.size		_ZN40_INTERNAL_6cf1fd52_4_k_cu_148cb546_207254cute1_E,(_ZN40_INTERNAL_6cf1fd52_4_k_cu_148cb546_207254cuda3std3__45__cpo6cbeginE - _ZN40_INTERNAL_6cf1fd52_4_k_cu_148cb546_207254cute1_E)
_ZN40_INTERNAL_6cf1fd52_4_k_cu_148cb546_207254cute1_E:
	.zero		1
	.type		_ZN40_INTERNAL_6cf1fd52_4_k_cu_148cb546_207254cuda3std3__45__cpo6cbeginE,@object
	.size		_ZN40_INTERNAL_6cf1fd52_4_k_cu_148cb546_207254cuda3std3__45__cpo6cbeginE,(_ZN40_INTERNAL_6cf1fd52_4_k_cu_148cb546_207254cuda3std3__48in_placeE - _ZN40_INTERNAL_6cf1fd52_4_k_cu_148cb546_207254cuda3std3__45__cpo6cbeginE)
_ZN40_INTERNAL_6cf1fd52_4_k_cu_148cb546_207254cuda3std3__45__cpo6cbeginE:
	.zero		1
	.type		_ZN40_INTERNAL_6cf1fd52_4_k_cu_148cb546_207254cuda3std3__48in_placeE,@object
	.size		_ZN40_INTERNAL_6cf1fd52_4_k_cu_148cb546_207254cuda3std3__48in_placeE,(_ZN40_INTERNAL_6cf1fd52_4_k_cu_148cb546_207254cuda3std6ranges3__45__cpo9iter_moveE - _ZN40_INTERNAL_6cf1fd52_4_k_cu_148cb546_207254cuda3std3__48in_placeE)
_ZN40_INTERNAL_6cf1fd52_4_k_cu_148cb546_207254cuda3std3__48in_placeE:
	.zero		1
	.type		_ZN40_INTERNAL_6cf1fd52_4_k_cu_148cb546_207254cuda3std6ranges3__45__cpo9iter_moveE,@object
	.size		_ZN40_INTERNAL_6cf1fd52_4_k_cu_148cb546_207254cuda3std6ranges3__45__cpo9iter_moveE,(_ZN40_INTERNAL_6cf1fd52_4_k_cu_148cb546_207254cuda3std3__45__cpo5beginE - _ZN40_INTERNAL_6cf1fd52_4_k_cu_148cb546_207254cuda3std6ranges3__45__cpo9iter_moveE)
_ZN40_INTERNAL_6cf1fd52_4_k_cu_148cb546_207254cuda3std6ranges3__45__cpo9iter_moveE:
	.zero		1
	.type		_ZN40_INTERNAL_6cf1fd52_4_k_cu_148cb546_207254cuda3std3__45__cpo5beginE,@object
	.size		_ZN40_INTERNAL_6cf1fd52_4_k_cu_148cb546_207254cuda3std3__45__cpo5beginE,(_ZN40_INTERNAL_6cf1fd52_4_k_cu_148cb546_207254cuda3std3__442_GLOBAL__N__6cf1fd52_4_k_cu_148cb546_207256ignoreE - _ZN40_INTERNAL_6cf1fd52_4_k_cu_148cb546_207254cuda3std3__45__cpo5beginE)
_ZN40_INTERNAL_6cf1fd52_4_k_cu_148cb546_207254cuda3std3__45__cpo5beginE:
	.zero		1
	.type		_ZN40_INTERNAL_6cf1fd52_4_k_cu_148cb546_207254cuda3std3__442_GLOBAL__N__6cf1fd52_4_k_cu_148cb546_207256ignoreE,@object
	.size		_ZN40_INTERNAL_6cf1fd52_4_k_cu_148cb546_207254cuda3std3__442_GLOBAL__N__6cf1fd52_4_k_cu_148cb546_207256ignoreE,(_ZN40_INTERNAL_6cf1fd52_4_k_cu_148cb546_207254cute7productE - _ZN40_INTERNAL_6cf1fd52_4_k_cu_148cb546_207254cuda3std3__442_GLOBAL__N__6cf1fd52_4_k_cu_148cb546_207256ignoreE)
_ZN40_INTERNAL_6cf1fd52_4_k_cu_148cb546_207254cuda3std3__442_GLOBAL__N__6cf1fd52_4_k_cu_148cb546_207256ignoreE:
	.zero		1
	.type		_ZN40_INTERNAL_6cf1fd52_4_k_cu_148cb546_207254cute7productE,@object
	.size		_ZN40_INTERNAL_6cf1fd52_4_k_cu_148cb546_207254cute7productE,(_ZN40_INTERNAL_6cf1fd52_4_k_cu_148cb546_207254cuda3std3__45__cpo3endE - _ZN40_INTERNAL_6cf1fd52_4_k_cu_148cb546_207254cute7productE)
_ZN40_INTERNAL_6cf1fd52_4_k_cu_148cb546_207254cute7productE:
	.zero		1
	.type		_ZN40_INTERNAL_6cf1fd52_4_k_cu_148cb546_207254cuda3std3__45__cpo3endE,@object
	.size		_ZN40_INTERNAL_6cf1fd52_4_k_cu_148cb546_207254cuda3std3__45__cpo3endE,(_ZN40_INTERNAL_6cf1fd52_4_k_cu_148cb546_207254cuda3std3__419piecewise_constructE - _ZN40_INTERNAL_6cf1fd52_4_k_cu_148cb546_207254cuda3std3__45__cpo3endE)
_ZN40_INTERNAL_6cf1fd52_4_k_cu_148cb546_207254cuda3std3__45__cpo3endE:
	.zero		1
	.type		_ZN40_INTERNAL_6cf1fd52_4_k_cu_148cb546_207254cuda3std3__419piecewise_constructE,@object
	.size		_ZN40_INTERNAL_6cf1fd52_4_k_cu_148cb546_207254cuda3std3__419piecewise_constructE,(_ZN40_INTERNAL_6cf1fd52_4_k_cu_148cb546_207254cuda3std3__45__cpo4cendE - _ZN40_INTERNAL_6cf1fd52_4_k_cu_148cb546_207254cuda3std3__419piecewise_constructE)
_ZN40_INTERNAL_6cf1fd52_4_k_cu_148cb546_207254cuda3std3__419piecewise_constructE:
	.zero		1
	.type		_ZN40_INTERNAL_6cf1fd52_4_k_cu_148cb546_207254cuda3std3__45__cpo4cendE,@object
	.size		_ZN40_INTERNAL_6cf1fd52_4_k_cu_148cb546_207254cuda3std3__45__cpo4cendE,(_ZN40_INTERNAL_6cf1fd52_4_k_cu_148cb546_207254cuda3std6ranges3__45__cpo4swapE - _ZN40_INTERNAL_6cf1fd52_4_k_cu_148cb546_207254cuda3std3__45__cpo4cendE)
_ZN40_INTERNAL_6cf1fd52_4_k_cu_148cb546_207254cuda3std3__45__cpo4cendE:
	.zero		1
	.type		_ZN40_INTERNAL_6cf1fd52_4_k_cu_148cb546_207254cuda3std6ranges3__45__cpo4swapE,@object
	.size		_ZN40_INTERNAL_6cf1fd52_4_k_cu_148cb546_207254cuda3std6ranges3__45__cpo4swapE,(.L_11 - _ZN40_INTERNAL_6cf1fd52_4_k_cu_148cb546_207254cuda3std6ranges3__45__cpo4swapE)
_ZN40_INTERNAL_6cf1fd52_4_k_cu_148cb546_207254cuda3std6ranges3__45__cpo4swapE:
	.zero		1
.L_11:


//--------------------- .nv.constant0._ZN7cutlass13device_kernelINS_4gemm6kernel13GemmUniversalIN4cute5tupleIJiiiiEEENS1_10collective13CollectiveMmaINS1_35MainloopSm100TmaUmmaWarpSpecializedILi5ELi2ELi2ENS5_IJNS4_1CILi1EEESB_SB_EEEEENS5_IJNSA_ILi128EEENSA_ILi256EEENSA_ILi64EEEEEENS_12float_e5m2_tENS5_IJlSB_lEEESI_SJ_NS4_8TiledMMAINS4_8MMA_AtomIJNS4_10MMA_TraitsINS4_19SM100_MMA_F8F6F4_SSEJSI_SI_fSE_SF_NS4_17integral_constantINS4_4UMMA5MajorELSQ_0EEESR_NSO_INSP_7ScaleInELSS_0EEEST_EEEEEENS4_6LayoutISC_NS5_IJNSA_ILi0EEESX_SX_EEEEENS5_IJNS4_10UnderscoreES10_S10_EEEEENS4_13SM90_TMA_LOADENS4_14ComposedLayoutINS4_7SwizzleILi2ELi4ELi3EEENS4_18smem_ptr_flag_bitsILi8EEENSW_INS5_IJNSA_ILi8EEESG_EEENS5_IJSG_SB_EEEEEEEvNS4_8identityES13_S1D_vS1E_EENS_8epilogue10collective18CollectiveEpilogueINS1G_23Sm100TmaWarpSpecializedILi4ELi2ELi64ELb0ELb0EEEJSH_NS5_IJNSW_ISE_SB_EENSW_ISG_SB_EEEEESI_SJ_SI_SJ_NS1G_6fusion15FusionCallbacksIS1K_NS1O_17LinearCombinationISI_fSI_fLNS_15FloatRoundStyleE2EEESH_S1N_JEEENS4_5SM1004TMEM4LOAD26SM100_TMEM_LOAD_32dp32b64xES13_S1D_NS4_39AutoVectorizingCopyWithAssumedAlignmentILi128EEENS4_14SM90_TMA_STOREES1D_S1Z_S1Z_EEEvvEEEEvNT_6ParamsE --------------------------
	.section	.nv.constant0._ZN7cutlass13device_kernelINS_4gemm6kernel13GemmUniversalIN4cute5tupleIJiiiiEEENS1_10collective13CollectiveMmaINS1_35MainloopSm100TmaUmmaWarpSpecializedILi5ELi2ELi2ENS5_IJNS4_1CILi1EEESB_SB_EEEEENS5_IJNSA_ILi128EEENSA_ILi256EEENSA_ILi64EEEEEENS_12float_e5m2_tENS5_IJlSB_lEEESI_SJ_NS4_8TiledMMAINS4_8MMA_AtomIJNS4_10MMA_TraitsINS4_19SM100_MMA_F8F6F4_SSEJSI_SI_fSE_SF_NS4_17integral_constantINS4_4UMMA5MajorELSQ_0EEESR_NSO_INSP_7ScaleInELSS_0EEEST_EEEEEENS4_6LayoutISC_NS5_IJNSA_ILi0EEESX_SX_EEEEENS5_IJNS4_10UnderscoreES10_S10_EEEEENS4_13SM90_TMA_LOADENS4_14ComposedLayoutINS4_7SwizzleILi2ELi4ELi3EEENS4_18smem_ptr_flag_bitsILi8EEENSW_INS5_IJNSA_ILi8EEESG_EEENS5_IJSG_SB_EEEEEEEvNS4_8identityES13_S1D_vS1E_EENS_8epilogue10collective18CollectiveEpilogueINS1G_23Sm100TmaWarpSpecializedILi4ELi2ELi64ELb0ELb0EEEJSH_NS5_IJNSW_ISE_SB_EENSW_ISG_SB_EEEEESI_SJ_SI_SJ_NS1G_6fusion15FusionCallbacksIS1K_NS1O_17LinearCombinationISI_fSI_fLNS_15FloatRoundStyleE2EEESH_S1N_JEEENS4_5SM1004TMEM4LOAD26SM100_TMEM_LOAD_32dp32b64xES13_S1D_NS4_39AutoVectorizingCopyWithAssumedAlignmentILi128EEENS4_14SM90_TMA_STOREES1D_S1Z_S1Z_EEEvvEEEEvNT_6ParamsE,"a",@progbits
	.sectionflags	@""
	.align	4
.nv.constant0._ZN7cutlass13device_kernelINS_4gemm6kernel13GemmUniversalIN4cute5tupleIJiiiiEEENS1_10collective13CollectiveMmaINS1_35MainloopSm100TmaUmmaWarpSpecializedILi5ELi2ELi2ENS5_IJNS4_1CILi1EEESB_SB_EEEEENS5_IJNSA_ILi128EEENSA_ILi256EEENSA_ILi64EEEEEENS_12float_e5m2_tENS5_IJlSB_lEEESI_SJ_NS4_8TiledMMAINS4_8MMA_AtomIJNS4_10MMA_TraitsINS4_19SM100_MMA_F8F6F4_SSEJSI_SI_fSE_SF_NS4_17integral_constantINS4_4UMMA5MajorELSQ_0EEESR_NSO_INSP_7ScaleInELSS_0EEEST_EEEEEENS4_6LayoutISC_NS5_IJNSA_ILi0EEESX_SX_EEEEENS5_IJNS4_10UnderscoreES10_S10_EEEEENS4_13SM90_TMA_LOADENS4_14ComposedLayoutINS4_7SwizzleILi2ELi4ELi3EEENS4_18smem_ptr_flag_bitsILi8EEENSW_INS5_IJNSA_ILi8EEESG_EEENS5_IJSG_SB_EEEEEEEvNS4_8identityES13_S1D_vS1E_EENS_8epilogue10collective18CollectiveEpilogueINS1G_23Sm100TmaWarpSpecializedILi4ELi2ELi64ELb0ELb0EEEJSH_NS5_IJNSW_ISE_SB_EENSW_ISG_SB_EEEEESI_SJ_SI_SJ_NS1G_6fusion15FusionCallbacksIS1K_NS1O_17LinearCombinationISI_fSI_fLNS_15FloatRoundStyleE2EEESH_S1N_JEEENS4_5SM1004TMEM4LOAD26SM100_TMEM_LOAD_32dp32b64xES13_S1D_NS4_39AutoVectorizingCopyWithAssumedAlignmentILi128EEENS4_14SM90_TMA_STOREES1D_S1Z_S1Z_EEEvvEEEEvNT_6ParamsE:
	.zero		2944


//--------------------- SYMBOLS --------------------------

	.type		.nv.reservedSmem.offset0,@object
	.size		.nv.reservedSmem.offset0,0x4
	.type		.nv.reservedSmem.cap,@object
	.size		.nv.reservedSmem.cap,0x4
	.type		__assertfail,@function
